//
// Generated by NVIDIA NVVM Compiler
//
// Compiler Build ID: CL-36424714
// Cuda compilation tools, release 13.0, V13.0.88
// Based on NVVM 20.0.0
//

.version 9.0
.target sm_100
.address_size 64

	// .globl	_Z21shortestPathsParallelPiiS_
.extern .func  (.param .b64 func_retval0) malloc
(
	.param .b64 malloc_param_0
)
;
.extern .func  (.param .b32 func_retval0) vprintf
(
	.param .b64 vprintf_param_0,
	.param .b64 vprintf_param_1
)
;
.extern .func free
(
	.param .b64 free_param_0
)
;
.global .align 1 .b8 $str[16] = {86, 97, 108, 117, 101, 32, 101, 120, 99, 101, 101, 100, 101, 100, 10};
.global .align 1 .b8 $str$1[9] = {116, 73, 100, 58, 32, 37, 100, 10};
.extern .shared .align 16 .b8 s[];

.visible .entry _Z21shortestPathsParallelPiiS_(
	.param .u64 .ptr .align 1 _Z21shortestPathsParallelPiiS__param_0,
	.param .u32 _Z21shortestPathsParallelPiiS__param_1,
	.param .u64 .ptr .align 1 _Z21shortestPathsParallelPiiS__param_2
)
{
	.local .align 8 .b8 	__local_depot0[8];
	.reg .b64 	%SP;
	.reg .b64 	%SPL;
	.reg .pred 	%p<88>;
	.reg .b16 	%rs<30>;
	.reg .b32 	%r<351>;
	.reg .b64 	%rd<149>;

	mov.u64 	%SPL, __local_depot0;
	cvta.local.u64 	%SP, %SPL;
	ld.param.u64 	%rd34, [_Z21shortestPathsParallelPiiS__param_0];
	ld.param.u32 	%r102, [_Z21shortestPathsParallelPiiS__param_1];
	ld.param.u64 	%rd35, [_Z21shortestPathsParallelPiiS__param_2];
	cvta.to.global.u64 	%rd1, %rd34;
	cvta.to.global.u64 	%rd2, %rd35;
	add.u64 	%rd36, %SP, 0;
	add.u64 	%rd3, %SPL, 0;
	mov.u32 	%r103, %ctaid.x;
	mov.u32 	%r104, %ntid.x;
	mov.u32 	%r105, %tid.x;
	mad.lo.s32 	%r1, %r103, %r104, %r105;
	setp.ge.s32 	%p1, %r1, %r102;
	@%p1 bra 	$L__BB0_94;
	cvt.s64.s32 	%rd4, %r102;
	{ // callseq 0, 0
	.param .b64 param0;
	st.param.b64 	[param0], %rd4;
	.param .b64 retval0;
	call.uni (retval0), 
	malloc, 
	(
	param0
	);
	ld.param.b64 	%rd37, [retval0];
	} // callseq 0
	setp.lt.s32 	%p2, %r102, 1;
	@%p2 bra 	$L__BB0_14;
	add.s32 	%r107, %r102, -1;
	and.b32  	%r2, %r102, 15;
	setp.lt.u32 	%p3, %r107, 15;
	mov.b32 	%r311, 0;
	@%p3 bra 	$L__BB0_5;
	and.b32  	%r311, %r102, 2147483632;
	mov.b32 	%r309, 0;
$L__BB0_4:
	.pragma "nounroll";
	cvt.u64.u32 	%rd38, %r309;
	add.s64 	%rd39, %rd37, %rd38;
	mov.b16 	%rs1, 0;
	st.u8 	[%rd39], %rs1;
	st.u8 	[%rd39+1], %rs1;
	st.u8 	[%rd39+2], %rs1;
	st.u8 	[%rd39+3], %rs1;
	st.u8 	[%rd39+4], %rs1;
	st.u8 	[%rd39+5], %rs1;
	st.u8 	[%rd39+6], %rs1;
	st.u8 	[%rd39+7], %rs1;
	st.u8 	[%rd39+8], %rs1;
	st.u8 	[%rd39+9], %rs1;
	st.u8 	[%rd39+10], %rs1;
	st.u8 	[%rd39+11], %rs1;
	st.u8 	[%rd39+12], %rs1;
	st.u8 	[%rd39+13], %rs1;
	st.u8 	[%rd39+14], %rs1;
	st.u8 	[%rd39+15], %rs1;
	add.s32 	%r309, %r309, 16;
	setp.ne.s32 	%p4, %r309, %r311;
	@%p4 bra 	$L__BB0_4;
$L__BB0_5:
	setp.eq.s32 	%p5, %r2, 0;
	@%p5 bra 	$L__BB0_14;
	and.b32  	%r7, %r102, 7;
	setp.lt.u32 	%p6, %r2, 8;
	@%p6 bra 	$L__BB0_8;
	cvt.u64.u32 	%rd40, %r311;
	add.s64 	%rd41, %rd37, %rd40;
	mov.b16 	%rs2, 0;
	st.u8 	[%rd41], %rs2;
	st.u8 	[%rd41+1], %rs2;
	st.u8 	[%rd41+2], %rs2;
	st.u8 	[%rd41+3], %rs2;
	st.u8 	[%rd41+4], %rs2;
	st.u8 	[%rd41+5], %rs2;
	st.u8 	[%rd41+6], %rs2;
	st.u8 	[%rd41+7], %rs2;
	add.s32 	%r311, %r311, 8;
$L__BB0_8:
	setp.eq.s32 	%p7, %r7, 0;
	@%p7 bra 	$L__BB0_14;
	and.b32  	%r10, %r102, 3;
	setp.lt.u32 	%p8, %r7, 4;
	@%p8 bra 	$L__BB0_11;
	cvt.u64.u32 	%rd42, %r311;
	add.s64 	%rd43, %rd37, %rd42;
	mov.b16 	%rs3, 0;
	st.u8 	[%rd43], %rs3;
	st.u8 	[%rd43+1], %rs3;
	st.u8 	[%rd43+2], %rs3;
	st.u8 	[%rd43+3], %rs3;
	add.s32 	%r311, %r311, 4;
$L__BB0_11:
	setp.eq.s32 	%p9, %r10, 0;
	@%p9 bra 	$L__BB0_14;
	mov.b32 	%r314, 0;
$L__BB0_13:
	.pragma "nounroll";
	cvt.u64.u32 	%rd44, %r311;
	add.s64 	%rd45, %rd37, %rd44;
	mov.b16 	%rs4, 0;
	st.u8 	[%rd45], %rs4;
	add.s32 	%r311, %r311, 1;
	add.s32 	%r314, %r314, 1;
	setp.ne.s32 	%p10, %r314, %r10;
	@%p10 bra 	$L__BB0_13;
$L__BB0_14:
	setp.lt.s32 	%p11, %r102, 1;
	cvt.s64.s32 	%rd46, %r1;
	add.s64 	%rd47, %rd37, %rd46;
	mov.b16 	%rs5, 1;
	st.u8 	[%rd47], %rs5;
	shl.b64 	%rd48, %rd4, 2;
	{ // callseq 1, 0
	.param .b64 param0;
	st.param.b64 	[param0], %rd48;
	.param .b64 retval0;
	call.uni (retval0), 
	malloc, 
	(
	param0
	);
	ld.param.b64 	%rd49, [retval0];
	} // callseq 1
	@%p11 bra 	$L__BB0_79;
	mul.lo.s32 	%r17, %r102, %r1;
	mul.lo.s32 	%r18, %r102, %r102;
	add.s32 	%r19, %r102, -1;
	and.b32  	%r20, %r102, 7;
	setp.lt.u32 	%p12, %r19, 7;
	mov.b32 	%r317, 0;
	@%p12 bra 	$L__BB0_34;
	and.b32  	%r317, %r102, 2147483640;
	mov.b32 	%r315, 0;
	mov.u64 	%rd69, $str;
$L__BB0_17:
	.pragma "nounroll";
	add.s32 	%r23, %r315, %r17;
	setp.lt.s32 	%p13, %r23, %r18;
	@%p13 bra 	$L__BB0_19;
	cvta.global.u64 	%rd54, %rd69;
	{ // callseq 3, 0
	.param .b64 param0;
	st.param.b64 	[param0], %rd54;
	.param .b64 param1;
	st.param.b64 	[param1], 0;
	.param .b32 retval0;
	call.uni (retval0), 
	vprintf, 
	(
	param0, 
	param1
	);
	ld.param.b32 	%r114, [retval0];
	} // callseq 3
$L__BB0_19:
	mul.wide.s32 	%rd55, %r23, 4;
	add.s64 	%rd7, %rd1, %rd55;
	ld.global.u32 	%r116, [%rd7];
	mul.wide.u32 	%rd56, %r315, 4;
	add.s64 	%rd8, %rd49, %rd56;
	st.u32 	[%rd8], %r116;
	add.s32 	%r117, %r23, 1;
	setp.lt.s32 	%p14, %r117, %r18;
	@%p14 bra 	$L__BB0_21;
	cvta.global.u64 	%rd58, %rd69;
	{ // callseq 4, 0
	.param .b64 param0;
	st.param.b64 	[param0], %rd58;
	.param .b64 param1;
	st.param.b64 	[param1], 0;
	.param .b32 retval0;
	call.uni (retval0), 
	vprintf, 
	(
	param0, 
	param1
	);
	ld.param.b32 	%r118, [retval0];
	} // callseq 4
$L__BB0_21:
	ld.global.u32 	%r120, [%rd7+4];
	st.u32 	[%rd8+4], %r120;
	add.s32 	%r121, %r23, 2;
	setp.lt.s32 	%p15, %r121, %r18;
	@%p15 bra 	$L__BB0_23;
	cvta.global.u64 	%rd60, %rd69;
	{ // callseq 5, 0
	.param .b64 param0;
	st.param.b64 	[param0], %rd60;
	.param .b64 param1;
	st.param.b64 	[param1], 0;
	.param .b32 retval0;
	call.uni (retval0), 
	vprintf, 
	(
	param0, 
	param1
	);
	ld.param.b32 	%r122, [retval0];
	} // callseq 5
$L__BB0_23:
	ld.global.u32 	%r124, [%rd7+8];
	st.u32 	[%rd8+8], %r124;
	add.s32 	%r125, %r23, 3;
	setp.lt.s32 	%p16, %r125, %r18;
	@%p16 bra 	$L__BB0_25;
	cvta.global.u64 	%rd62, %rd69;
	{ // callseq 6, 0
	.param .b64 param0;
	st.param.b64 	[param0], %rd62;
	.param .b64 param1;
	st.param.b64 	[param1], 0;
	.param .b32 retval0;
	call.uni (retval0), 
	vprintf, 
	(
	param0, 
	param1
	);
	ld.param.b32 	%r126, [retval0];
	} // callseq 6
$L__BB0_25:
	ld.global.u32 	%r128, [%rd7+12];
	st.u32 	[%rd8+12], %r128;
	add.s32 	%r129, %r23, 4;
	setp.lt.s32 	%p17, %r129, %r18;
	@%p17 bra 	$L__BB0_27;
	cvta.global.u64 	%rd64, %rd69;
	{ // callseq 7, 0
	.param .b64 param0;
	st.param.b64 	[param0], %rd64;
	.param .b64 param1;
	st.param.b64 	[param1], 0;
	.param .b32 retval0;
	call.uni (retval0), 
	vprintf, 
	(
	param0, 
	param1
	);
	ld.param.b32 	%r130, [retval0];
	} // callseq 7
$L__BB0_27:
	ld.global.u32 	%r132, [%rd7+16];
	st.u32 	[%rd8+16], %r132;
	add.s32 	%r133, %r23, 5;
	setp.lt.s32 	%p18, %r133, %r18;
	@%p18 bra 	$L__BB0_29;
	cvta.global.u64 	%rd66, %rd69;
	{ // callseq 8, 0
	.param .b64 param0;
	st.param.b64 	[param0], %rd66;
	.param .b64 param1;
	st.param.b64 	[param1], 0;
	.param .b32 retval0;
	call.uni (retval0), 
	vprintf, 
	(
	param0, 
	param1
	);
	ld.param.b32 	%r134, [retval0];
	} // callseq 8
$L__BB0_29:
	ld.global.u32 	%r136, [%rd7+20];
	st.u32 	[%rd8+20], %r136;
	add.s32 	%r137, %r23, 6;
	setp.lt.s32 	%p19, %r137, %r18;
	@%p19 bra 	$L__BB0_31;
	cvta.global.u64 	%rd68, %rd69;
	{ // callseq 9, 0
	.param .b64 param0;
	st.param.b64 	[param0], %rd68;
	.param .b64 param1;
	st.param.b64 	[param1], 0;
	.param .b32 retval0;
	call.uni (retval0), 
	vprintf, 
	(
	param0, 
	param1
	);
	ld.param.b32 	%r138, [retval0];
	} // callseq 9
$L__BB0_31:
	ld.global.u32 	%r140, [%rd7+24];
	st.u32 	[%rd8+24], %r140;
	add.s32 	%r141, %r23, 7;
	setp.lt.s32 	%p20, %r141, %r18;
	@%p20 bra 	$L__BB0_33;
	cvta.global.u64 	%rd70, %rd69;
	{ // callseq 10, 0
	.param .b64 param0;
	st.param.b64 	[param0], %rd70;
	.param .b64 param1;
	st.param.b64 	[param1], 0;
	.param .b32 retval0;
	call.uni (retval0), 
	vprintf, 
	(
	param0, 
	param1
	);
	ld.param.b32 	%r142, [retval0];
	} // callseq 10
$L__BB0_33:
	ld.global.u32 	%r144, [%rd7+28];
	st.u32 	[%rd8+28], %r144;
	add.s32 	%r315, %r315, 8;
	setp.ne.s32 	%p21, %r315, %r317;
	@%p21 bra 	$L__BB0_17;
$L__BB0_34:
	setp.eq.s32 	%p22, %r20, 0;
	@%p22 bra 	$L__BB0_56;
	and.b32  	%r26, %r102, 3;
	setp.lt.u32 	%p23, %r20, 4;
	@%p23 bra 	$L__BB0_45;
	add.s32 	%r27, %r317, %r17;
	setp.lt.s32 	%p24, %r27, %r18;
	@%p24 bra 	$L__BB0_38;
	mov.u64 	%rd71, $str;
	cvta.global.u64 	%rd72, %rd71;
	{ // callseq 11, 0
	.param .b64 param0;
	st.param.b64 	[param0], %rd72;
	.param .b64 param1;
	st.param.b64 	[param1], 0;
	.param .b32 retval0;
	call.uni (retval0), 
	vprintf, 
	(
	param0, 
	param1
	);
	ld.param.b32 	%r145, [retval0];
	} // callseq 11
$L__BB0_38:
	mul.wide.s32 	%rd73, %r27, 4;
	add.s64 	%rd9, %rd1, %rd73;
	ld.global.u32 	%r147, [%rd9];
	mul.wide.u32 	%rd74, %r317, 4;
	add.s64 	%rd10, %rd49, %rd74;
	st.u32 	[%rd10], %r147;
	add.s32 	%r148, %r27, 1;
	setp.lt.s32 	%p25, %r148, %r18;
	@%p25 bra 	$L__BB0_40;
	mov.u64 	%rd75, $str;
	cvta.global.u64 	%rd76, %rd75;
	{ // callseq 12, 0
	.param .b64 param0;
	st.param.b64 	[param0], %rd76;
	.param .b64 param1;
	st.param.b64 	[param1], 0;
	.param .b32 retval0;
	call.uni (retval0), 
	vprintf, 
	(
	param0, 
	param1
	);
	ld.param.b32 	%r149, [retval0];
	} // callseq 12
$L__BB0_40:
	ld.global.u32 	%r151, [%rd9+4];
	st.u32 	[%rd10+4], %r151;
	add.s32 	%r152, %r27, 2;
	setp.lt.s32 	%p26, %r152, %r18;
	@%p26 bra 	$L__BB0_42;
	mov.u64 	%rd77, $str;
	cvta.global.u64 	%rd78, %rd77;
	{ // callseq 13, 0
	.param .b64 param0;
	st.param.b64 	[param0], %rd78;
	.param .b64 param1;
	st.param.b64 	[param1], 0;
	.param .b32 retval0;
	call.uni (retval0), 
	vprintf, 
	(
	param0, 
	param1
	);
	ld.param.b32 	%r153, [retval0];
	} // callseq 13
$L__BB0_42:
	ld.global.u32 	%r155, [%rd9+8];
	st.u32 	[%rd10+8], %r155;
	add.s32 	%r156, %r27, 3;
	setp.lt.s32 	%p27, %r156, %r18;
	@%p27 bra 	$L__BB0_44;
	mov.u64 	%rd79, $str;
	cvta.global.u64 	%rd80, %rd79;
	{ // callseq 14, 0
	.param .b64 param0;
	st.param.b64 	[param0], %rd80;
	.param .b64 param1;
	st.param.b64 	[param1], 0;
	.param .b32 retval0;
	call.uni (retval0), 
	vprintf, 
	(
	param0, 
	param1
	);
	ld.param.b32 	%r157, [retval0];
	} // callseq 14
$L__BB0_44:
	ld.global.u32 	%r159, [%rd9+12];
	st.u32 	[%rd10+12], %r159;
	add.s32 	%r317, %r317, 4;
$L__BB0_45:
	setp.eq.s32 	%p28, %r26, 0;
	@%p28 bra 	$L__BB0_56;
	setp.eq.s32 	%p29, %r26, 1;
	@%p29 bra 	$L__BB0_52;
	add.s32 	%r30, %r317, %r17;
	setp.lt.s32 	%p30, %r30, %r18;
	@%p30 bra 	$L__BB0_49;
	mov.u64 	%rd81, $str;
	cvta.global.u64 	%rd82, %rd81;
	{ // callseq 15, 0
	.param .b64 param0;
	st.param.b64 	[param0], %rd82;
	.param .b64 param1;
	st.param.b64 	[param1], 0;
	.param .b32 retval0;
	call.uni (retval0), 
	vprintf, 
	(
	param0, 
	param1
	);
	ld.param.b32 	%r160, [retval0];
	} // callseq 15
$L__BB0_49:
	mul.wide.s32 	%rd83, %r30, 4;
	add.s64 	%rd11, %rd1, %rd83;
	ld.global.u32 	%r162, [%rd11];
	mul.wide.u32 	%rd84, %r317, 4;
	add.s64 	%rd12, %rd49, %rd84;
	st.u32 	[%rd12], %r162;
	add.s32 	%r163, %r30, 1;
	setp.lt.s32 	%p31, %r163, %r18;
	@%p31 bra 	$L__BB0_51;
	mov.u64 	%rd85, $str;
	cvta.global.u64 	%rd86, %rd85;
	{ // callseq 16, 0
	.param .b64 param0;
	st.param.b64 	[param0], %rd86;
	.param .b64 param1;
	st.param.b64 	[param1], 0;
	.param .b32 retval0;
	call.uni (retval0), 
	vprintf, 
	(
	param0, 
	param1
	);
	ld.param.b32 	%r164, [retval0];
	} // callseq 16
$L__BB0_51:
	ld.global.u32 	%r166, [%rd11+4];
	st.u32 	[%rd12+4], %r166;
	add.s32 	%r317, %r317, 2;
$L__BB0_52:
	and.b32  	%r167, %r102, 1;
	setp.eq.b32 	%p32, %r167, 1;
	not.pred 	%p33, %p32;
	@%p33 bra 	$L__BB0_56;
	add.s32 	%r33, %r317, %r17;
	setp.lt.s32 	%p34, %r33, %r18;
	@%p34 bra 	$L__BB0_55;
	mov.u64 	%rd87, $str;
	cvta.global.u64 	%rd88, %rd87;
	{ // callseq 17, 0
	.param .b64 param0;
	st.param.b64 	[param0], %rd88;
	.param .b64 param1;
	st.param.b64 	[param1], 0;
	.param .b32 retval0;
	call.uni (retval0), 
	vprintf, 
	(
	param0, 
	param1
	);
	ld.param.b32 	%r168, [retval0];
	} // callseq 17
$L__BB0_55:
	mul.wide.s32 	%rd89, %r33, 4;
	add.s64 	%rd90, %rd1, %rd89;
	ld.global.u32 	%r170, [%rd90];
	mul.wide.u32 	%rd91, %r317, 4;
	add.s64 	%rd92, %rd49, %rd91;
	st.u32 	[%rd92], %r170;
$L__BB0_56:
	st.local.u32 	[%rd3], %r1;
	mov.u64 	%rd93, $str$1;
	cvta.global.u64 	%rd94, %rd93;
	{ // callseq 18, 0
	.param .b64 param0;
	st.param.b64 	[param0], %rd94;
	.param .b64 param1;
	st.param.b64 	[param1], %rd36;
	.param .b32 retval0;
	call.uni (retval0), 
	vprintf, 
	(
	param0, 
	param1
	);
	ld.param.b32 	%r171, [retval0];
	} // callseq 18
	and.b32  	%r34, %r102, 3;
	and.b32  	%r35, %r102, 2147483644;
	and.b32  	%r36, %r102, 2147483640;
	bra.uni 	$L__BB0_78;
$L__BB0_57:
	setp.eq.s32 	%p75, %r20, 0;
	@%p75 bra 	$L__BB0_78;
	add.s32 	%r269, %r20, -1;
	setp.lt.u32 	%p76, %r269, 3;
	@%p76 bra 	$L__BB0_68;
	cvt.u64.u32 	%rd124, %r320;
	add.s64 	%rd13, %rd37, %rd124;
	ld.u8 	%rs23, [%rd13];
	setp.eq.s16 	%p77, %rs23, 1;
	mul.wide.u32 	%rd125, %r320, 4;
	add.s64 	%rd14, %rd49, %rd125;
	@%p77 bra 	$L__BB0_61;
	add.s32 	%r270, %r320, %r82;
	mul.wide.s32 	%rd126, %r270, 4;
	add.s64 	%rd127, %rd1, %rd126;
	ld.global.u32 	%r271, [%rd127];
	ld.u32 	%r272, [%rd14];
	ld.u32 	%r273, [%rd24];
	add.s32 	%r274, %r273, %r271;
	min.s32 	%r275, %r272, %r274;
	st.u32 	[%rd14], %r275;
$L__BB0_61:
	ld.u8 	%rs24, [%rd13+1];
	setp.eq.s16 	%p78, %rs24, 1;
	cvt.s64.s32 	%rd128, %r82;
	add.s64 	%rd130, %rd124, %rd128;
	shl.b64 	%rd131, %rd130, 2;
	add.s64 	%rd15, %rd1, %rd131;
	@%p78 bra 	$L__BB0_63;
	ld.global.u32 	%r276, [%rd15+4];
	ld.u32 	%r277, [%rd14+4];
	ld.u32 	%r278, [%rd24];
	add.s32 	%r279, %r278, %r276;
	min.s32 	%r280, %r277, %r279;
	st.u32 	[%rd14+4], %r280;
$L__BB0_63:
	ld.u8 	%rs25, [%rd13+2];
	setp.eq.s16 	%p79, %rs25, 1;
	@%p79 bra 	$L__BB0_65;
	ld.global.u32 	%r281, [%rd15+8];
	ld.u32 	%r282, [%rd14+8];
	ld.u32 	%r283, [%rd24];
	add.s32 	%r284, %r283, %r281;
	min.s32 	%r285, %r282, %r284;
	st.u32 	[%rd14+8], %r285;
$L__BB0_65:
	ld.u8 	%rs26, [%rd13+3];
	setp.eq.s16 	%p80, %rs26, 1;
	@%p80 bra 	$L__BB0_67;
	ld.global.u32 	%r286, [%rd15+12];
	ld.u32 	%r287, [%rd14+12];
	ld.u32 	%r288, [%rd24];
	add.s32 	%r289, %r288, %r286;
	min.s32 	%r290, %r287, %r289;
	st.u32 	[%rd14+12], %r290;
$L__BB0_67:
	add.s32 	%r320, %r320, 4;
$L__BB0_68:
	setp.eq.s32 	%p81, %r34, 0;
	@%p81 bra 	$L__BB0_78;
	setp.eq.s32 	%p82, %r34, 1;
	@%p82 bra 	$L__BB0_75;
	cvt.u64.u32 	%rd132, %r320;
	add.s64 	%rd16, %rd37, %rd132;
	ld.u8 	%rs27, [%rd16];
	setp.eq.s16 	%p83, %rs27, 1;
	mul.wide.u32 	%rd133, %r320, 4;
	add.s64 	%rd17, %rd49, %rd133;
	@%p83 bra 	$L__BB0_72;
	add.s32 	%r291, %r320, %r82;
	mul.wide.s32 	%rd134, %r291, 4;
	add.s64 	%rd135, %rd1, %rd134;
	ld.global.u32 	%r292, [%rd135];
	ld.u32 	%r293, [%rd17];
	ld.u32 	%r294, [%rd24];
	add.s32 	%r295, %r294, %r292;
	min.s32 	%r296, %r293, %r295;
	st.u32 	[%rd17], %r296;
$L__BB0_72:
	ld.u8 	%rs28, [%rd16+1];
	setp.eq.s16 	%p84, %rs28, 1;
	@%p84 bra 	$L__BB0_74;
	cvt.s64.s32 	%rd136, %r82;
	add.s64 	%rd138, %rd132, %rd136;
	shl.b64 	%rd139, %rd138, 2;
	add.s64 	%rd140, %rd1, %rd139;
	ld.global.u32 	%r297, [%rd140+4];
	ld.u32 	%r298, [%rd17+4];
	ld.u32 	%r299, [%rd24];
	add.s32 	%r300, %r299, %r297;
	min.s32 	%r301, %r298, %r300;
	st.u32 	[%rd17+4], %r301;
$L__BB0_74:
	add.s32 	%r320, %r320, 2;
$L__BB0_75:
	and.b32  	%r302, %r102, 1;
	setp.eq.b32 	%p85, %r302, 1;
	not.pred 	%p86, %p85;
	@%p86 bra 	$L__BB0_78;
	cvt.u64.u32 	%rd141, %r320;
	add.s64 	%rd142, %rd37, %rd141;
	ld.u8 	%rs29, [%rd142];
	setp.eq.s16 	%p87, %rs29, 1;
	@%p87 bra 	$L__BB0_78;
	add.s32 	%r303, %r320, %r82;
	mul.wide.s32 	%rd143, %r303, 4;
	add.s64 	%rd144, %rd1, %rd143;
	ld.global.u32 	%r304, [%rd144];
	mul.wide.u32 	%rd145, %r320, 4;
	add.s64 	%rd146, %rd49, %rd145;
	ld.u32 	%r305, [%rd146];
	ld.u32 	%r306, [%rd24];
	add.s32 	%r307, %r306, %r304;
	min.s32 	%r308, %r305, %r307;
	st.u32 	[%rd146], %r308;
$L__BB0_78:
	mov.b32 	%r322, 0;
	bra.uni 	$L__BB0_96;
$L__BB0_79:
	st.local.u32 	[%rd3], %r1;
	mov.u64 	%rd50, $str$1;
	cvta.global.u64 	%rd51, %rd50;
	{ // callseq 2, 0
	.param .b64 param0;
	st.param.b64 	[param0], %rd51;
	.param .b64 param1;
	st.param.b64 	[param1], %rd36;
	.param .b32 retval0;
	call.uni (retval0), 
	vprintf, 
	(
	param0, 
	param1
	);
	ld.param.b32 	%r110, [retval0];
	} // callseq 2
$L__BB0_80:
	setp.lt.s32 	%p37, %r102, 1;
	@%p37 bra 	$L__BB0_93;
	mul.lo.s32 	%r43, %r102, %r1;
	add.s32 	%r175, %r102, -1;
	and.b32  	%r44, %r102, 15;
	setp.lt.u32 	%p38, %r175, 15;
	mov.b32 	%r346, 0;
	@%p38 bra 	$L__BB0_84;
	and.b32  	%r346, %r102, 2147483632;
	neg.s32 	%r345, %r346;
	add.s64 	%rd147, %rd49, 32;
	add.s64 	%rd19, %rd2, 32;
	mov.u32 	%r344, %r43;
$L__BB0_83:
	.pragma "nounroll";
	mul.wide.s32 	%rd98, %r344, 4;
	add.s64 	%rd99, %rd19, %rd98;
	ld.u32 	%r176, [%rd147+-32];
	st.global.u32 	[%rd99+-32], %r176;
	ld.u32 	%r177, [%rd147+-28];
	st.global.u32 	[%rd99+-28], %r177;
	ld.u32 	%r178, [%rd147+-24];
	st.global.u32 	[%rd99+-24], %r178;
	ld.u32 	%r179, [%rd147+-20];
	st.global.u32 	[%rd99+-20], %r179;
	ld.u32 	%r180, [%rd147+-16];
	st.global.u32 	[%rd99+-16], %r180;
	ld.u32 	%r181, [%rd147+-12];
	st.global.u32 	[%rd99+-12], %r181;
	ld.u32 	%r182, [%rd147+-8];
	st.global.u32 	[%rd99+-8], %r182;
	ld.u32 	%r183, [%rd147+-4];
	st.global.u32 	[%rd99+-4], %r183;
	ld.u32 	%r184, [%rd147];
	st.global.u32 	[%rd99], %r184;
	ld.u32 	%r185, [%rd147+4];
	st.global.u32 	[%rd99+4], %r185;
	ld.u32 	%r186, [%rd147+8];
	st.global.u32 	[%rd99+8], %r186;
	ld.u32 	%r187, [%rd147+12];
	st.global.u32 	[%rd99+12], %r187;
	ld.u32 	%r188, [%rd147+16];
	st.global.u32 	[%rd99+16], %r188;
	ld.u32 	%r189, [%rd147+20];
	st.global.u32 	[%rd99+20], %r189;
	ld.u32 	%r190, [%rd147+24];
	st.global.u32 	[%rd99+24], %r190;
	ld.u32 	%r191, [%rd147+28];
	st.global.u32 	[%rd99+28], %r191;
	add.s32 	%r345, %r345, 16;
	add.s64 	%rd147, %rd147, 64;
	add.s32 	%r344, %r344, 16;
	setp.ne.s32 	%p39, %r345, 0;
	@%p39 bra 	$L__BB0_83;
$L__BB0_84:
	setp.eq.s32 	%p40, %r44, 0;
	@%p40 bra 	$L__BB0_93;
	and.b32  	%r90, %r102, 7;
	setp.lt.u32 	%p41, %r44, 8;
	@%p41 bra 	$L__BB0_87;
	mul.wide.u32 	%rd100, %r346, 4;
	add.s64 	%rd101, %rd49, %rd100;
	ld.u32 	%r192, [%rd101];
	add.s32 	%r193, %r346, %r43;
	mul.wide.s32 	%rd102, %r193, 4;
	add.s64 	%rd103, %rd2, %rd102;
	st.global.u32 	[%rd103], %r192;
	ld.u32 	%r194, [%rd101+4];
	st.global.u32 	[%rd103+4], %r194;
	ld.u32 	%r195, [%rd101+8];
	st.global.u32 	[%rd103+8], %r195;
	ld.u32 	%r196, [%rd101+12];
	st.global.u32 	[%rd103+12], %r196;
	ld.u32 	%r197, [%rd101+16];
	st.global.u32 	[%rd103+16], %r197;
	ld.u32 	%r198, [%rd101+20];
	st.global.u32 	[%rd103+20], %r198;
	ld.u32 	%r199, [%rd101+24];
	st.global.u32 	[%rd103+24], %r199;
	ld.u32 	%r200, [%rd101+28];
	st.global.u32 	[%rd103+28], %r200;
	add.s32 	%r346, %r346, 8;
$L__BB0_87:
	setp.eq.s32 	%p42, %r90, 0;
	@%p42 bra 	$L__BB0_93;
	and.b32  	%r93, %r102, 3;
	setp.lt.u32 	%p43, %r90, 4;
	@%p43 bra 	$L__BB0_90;
	mul.wide.u32 	%rd104, %r346, 4;
	add.s64 	%rd105, %rd49, %rd104;
	ld.u32 	%r201, [%rd105];
	add.s32 	%r202, %r346, %r43;
	mul.wide.s32 	%rd106, %r202, 4;
	add.s64 	%rd107, %rd2, %rd106;
	st.global.u32 	[%rd107], %r201;
	ld.u32 	%r203, [%rd105+4];
	st.global.u32 	[%rd107+4], %r203;
	ld.u32 	%r204, [%rd105+8];
	st.global.u32 	[%rd107+8], %r204;
	ld.u32 	%r205, [%rd105+12];
	st.global.u32 	[%rd107+12], %r205;
	add.s32 	%r346, %r346, 4;
$L__BB0_90:
	setp.eq.s32 	%p44, %r93, 0;
	@%p44 bra 	$L__BB0_93;
	add.s32 	%r350, %r346, %r43;
	mul.wide.u32 	%rd108, %r346, 4;
	add.s64 	%rd148, %rd49, %rd108;
	neg.s32 	%r349, %r93;
$L__BB0_92:
	.pragma "nounroll";
	mul.wide.s32 	%rd109, %r350, 4;
	add.s64 	%rd110, %rd2, %rd109;
	ld.u32 	%r206, [%rd148];
	st.global.u32 	[%rd110], %r206;
	add.s32 	%r350, %r350, 1;
	add.s64 	%rd148, %rd148, 4;
	add.s32 	%r349, %r349, 1;
	setp.ne.s32 	%p45, %r349, 0;
	@%p45 bra 	$L__BB0_92;
$L__BB0_93:
	{ // callseq 19, 0
	.param .b64 param0;
	st.param.b64 	[param0], %rd37;
	call.uni 
	free, 
	(
	param0
	);
	} // callseq 19
	{ // callseq 20, 0
	.param .b64 param0;
	st.param.b64 	[param0], %rd49;
	call.uni 
	free, 
	(
	param0
	);
	} // callseq 20
$L__BB0_94:
	ret;
$L__BB0_95:
	add.s32 	%r322, %r322, 1;
	setp.eq.s32 	%p36, %r322, %r102;
	@%p36 bra 	$L__BB0_80;
$L__BB0_96:
	cvt.u64.u32 	%rd96, %r322;
	add.s64 	%rd97, %rd37, %rd96;
	ld.u8 	%rs6, [%rd97];
	setp.ne.s16 	%p35, %rs6, 0;
	@%p35 bra 	$L__BB0_95;
	setp.lt.u32 	%p46, %r19, 3;
	mov.b32 	%r326, 99999;
	mov.b32 	%r335, 0;
	mov.u32 	%r327, %r1;
	@%p46 bra 	$L__BB0_108;
	mov.b32 	%r326, 99999;
	mov.b32 	%r323, 0;
	mov.u32 	%r327, %r1;
$L__BB0_99:
	cvt.u64.u32 	%rd111, %r323;
	add.s64 	%rd20, %rd37, %rd111;
	ld.u8 	%rs7, [%rd20];
	setp.eq.s16 	%p47, %rs7, 1;
	mul.wide.u32 	%rd112, %r323, 4;
	add.s64 	%rd21, %rd49, %rd112;
	@%p47 bra 	$L__BB0_101;
	ld.u32 	%r212, [%rd21];
	setp.lt.s32 	%p48, %r212, %r326;
	min.s32 	%r326, %r212, %r326;
	selp.b32 	%r327, %r323, %r327, %p48;
$L__BB0_101:
	ld.u8 	%rs8, [%rd20+1];
	setp.eq.s16 	%p49, %rs8, 1;
	@%p49 bra 	$L__BB0_103;
	add.s32 	%r213, %r323, 1;
	ld.u32 	%r214, [%rd21+4];
	setp.lt.s32 	%p50, %r214, %r326;
	min.s32 	%r326, %r214, %r326;
	selp.b32 	%r327, %r213, %r327, %p50;
$L__BB0_103:
	ld.u8 	%rs9, [%rd20+2];
	setp.eq.s16 	%p51, %rs9, 1;
	@%p51 bra 	$L__BB0_105;
	add.s32 	%r215, %r323, 2;
	ld.u32 	%r216, [%rd21+8];
	setp.lt.s32 	%p52, %r216, %r326;
	min.s32 	%r326, %r216, %r326;
	selp.b32 	%r327, %r215, %r327, %p52;
$L__BB0_105:
	ld.u8 	%rs10, [%rd20+3];
	setp.eq.s16 	%p53, %rs10, 1;
	@%p53 bra 	$L__BB0_107;
	add.s32 	%r217, %r323, 3;
	ld.u32 	%r218, [%rd21+12];
	setp.lt.s32 	%p54, %r218, %r326;
	min.s32 	%r326, %r218, %r326;
	selp.b32 	%r327, %r217, %r327, %p54;
$L__BB0_107:
	add.s32 	%r323, %r323, 4;
	setp.ne.s32 	%p55, %r323, %r35;
	mov.u32 	%r335, %r35;
	@%p55 bra 	$L__BB0_99;
$L__BB0_108:
	setp.eq.s32 	%p56, %r34, 0;
	@%p56 bra 	$L__BB0_117;
	cvt.u64.u32 	%rd113, %r335;
	add.s64 	%rd22, %rd37, %rd113;
	ld.u8 	%rs11, [%rd22];
	setp.eq.s16 	%p57, %rs11, 1;
	mul.wide.u32 	%rd114, %r335, 4;
	add.s64 	%rd23, %rd49, %rd114;
	@%p57 bra 	$L__BB0_111;
	ld.u32 	%r219, [%rd23];
	setp.lt.s32 	%p58, %r219, %r326;
	min.s32 	%r326, %r219, %r326;
	selp.b32 	%r327, %r335, %r327, %p58;
$L__BB0_111:
	setp.eq.s32 	%p59, %r34, 1;
	@%p59 bra 	$L__BB0_117;
	ld.u8 	%rs12, [%rd22+1];
	setp.eq.s16 	%p60, %rs12, 1;
	@%p60 bra 	$L__BB0_114;
	ld.u32 	%r220, [%rd23+4];
	setp.lt.s32 	%p61, %r220, %r326;
	min.s32 	%r326, %r220, %r326;
	add.s32 	%r221, %r335, 1;
	selp.b32 	%r327, %r221, %r327, %p61;
$L__BB0_114:
	setp.eq.s32 	%p62, %r34, 2;
	@%p62 bra 	$L__BB0_117;
	ld.u8 	%rs13, [%rd22+2];
	setp.eq.s16 	%p63, %rs13, 1;
	@%p63 bra 	$L__BB0_117;
	ld.u32 	%r222, [%rd23+8];
	setp.lt.s32 	%p64, %r222, %r326;
	add.s32 	%r223, %r335, 2;
	selp.b32 	%r327, %r223, %r327, %p64;
$L__BB0_117:
	setp.lt.u32 	%p65, %r19, 7;
	cvt.s64.s32 	%rd115, %r327;
	add.s64 	%rd116, %rd37, %rd115;
	mov.b16 	%rs14, 1;
	st.u8 	[%rd116], %rs14;
	mul.lo.s32 	%r82, %r327, %r102;
	mul.wide.s32 	%rd117, %r327, 4;
	add.s64 	%rd24, %rd49, %rd117;
	mov.b32 	%r320, 0;
	@%p65 bra 	$L__BB0_57;
	mov.b32 	%r343, 0;
$L__BB0_119:
	.pragma "nounroll";
	cvt.u64.u32 	%rd25, %r343;
	add.s64 	%rd26, %rd37, %rd25;
	ld.u8 	%rs15, [%rd26];
	setp.eq.s16 	%p66, %rs15, 1;
	mul.wide.u32 	%rd118, %r343, 4;
	add.s64 	%rd27, %rd49, %rd118;
	@%p66 bra 	$L__BB0_121;
	cvt.u32.u64 	%r226, %rd25;
	add.s32 	%r227, %r226, %r82;
	mul.wide.s32 	%rd119, %r227, 4;
	add.s64 	%rd120, %rd1, %rd119;
	ld.global.u32 	%r228, [%rd120];
	ld.u32 	%r229, [%rd27];
	ld.u32 	%r230, [%rd24];
	add.s32 	%r231, %r230, %r228;
	min.s32 	%r232, %r229, %r231;
	st.u32 	[%rd27], %r232;
$L__BB0_121:
	ld.u8 	%rs16, [%rd26+1];
	setp.eq.s16 	%p67, %rs16, 1;
	cvt.s64.s32 	%rd121, %r82;
	add.s64 	%rd122, %rd25, %rd121;
	shl.b64 	%rd123, %rd122, 2;
	add.s64 	%rd28, %rd1, %rd123;
	@%p67 bra 	$L__BB0_123;
	ld.global.u32 	%r233, [%rd28+4];
	ld.u32 	%r234, [%rd27+4];
	ld.u32 	%r235, [%rd24];
	add.s32 	%r236, %r235, %r233;
	min.s32 	%r237, %r234, %r236;
	st.u32 	[%rd27+4], %r237;
$L__BB0_123:
	ld.u8 	%rs17, [%rd26+2];
	setp.eq.s16 	%p68, %rs17, 1;
	@%p68 bra 	$L__BB0_125;
	ld.global.u32 	%r238, [%rd28+8];
	ld.u32 	%r239, [%rd27+8];
	ld.u32 	%r240, [%rd24];
	add.s32 	%r241, %r240, %r238;
	min.s32 	%r242, %r239, %r241;
	st.u32 	[%rd27+8], %r242;
$L__BB0_125:
	ld.u8 	%rs18, [%rd26+3];
	setp.eq.s16 	%p69, %rs18, 1;
	@%p69 bra 	$L__BB0_127;
	ld.global.u32 	%r243, [%rd28+12];
	ld.u32 	%r244, [%rd27+12];
	ld.u32 	%r245, [%rd24];
	add.s32 	%r246, %r245, %r243;
	min.s32 	%r247, %r244, %r246;
	st.u32 	[%rd27+12], %r247;
$L__BB0_127:
	ld.u8 	%rs19, [%rd26+4];
	setp.eq.s16 	%p70, %rs19, 1;
	@%p70 bra 	$L__BB0_129;
	ld.global.u32 	%r248, [%rd28+16];
	ld.u32 	%r249, [%rd27+16];
	ld.u32 	%r250, [%rd24];
	add.s32 	%r251, %r250, %r248;
	min.s32 	%r252, %r249, %r251;
	st.u32 	[%rd27+16], %r252;
$L__BB0_129:
	ld.u8 	%rs20, [%rd26+5];
	setp.eq.s16 	%p71, %rs20, 1;
	@%p71 bra 	$L__BB0_131;
	ld.global.u32 	%r253, [%rd28+20];
	ld.u32 	%r254, [%rd27+20];
	ld.u32 	%r255, [%rd24];
	add.s32 	%r256, %r255, %r253;
	min.s32 	%r257, %r254, %r256;
	st.u32 	[%rd27+20], %r257;
$L__BB0_131:
	ld.u8 	%rs21, [%rd26+6];
	setp.eq.s16 	%p72, %rs21, 1;
	@%p72 bra 	$L__BB0_133;
	ld.global.u32 	%r258, [%rd28+24];
	ld.u32 	%r259, [%rd27+24];
	ld.u32 	%r260, [%rd24];
	add.s32 	%r261, %r260, %r258;
	min.s32 	%r262, %r259, %r261;
	st.u32 	[%rd27+24], %r262;
$L__BB0_133:
	ld.u8 	%rs22, [%rd26+7];
	setp.eq.s16 	%p73, %rs22, 1;
	@%p73 bra 	$L__BB0_135;
	ld.global.u32 	%r263, [%rd28+28];
	ld.u32 	%r264, [%rd27+28];
	ld.u32 	%r265, [%rd24];
	add.s32 	%r266, %r265, %r263;
	min.s32 	%r267, %r264, %r266;
	st.u32 	[%rd27+28], %r267;
$L__BB0_135:
	cvt.u32.u64 	%r268, %rd25;
	add.s32 	%r343, %r268, 8;
	setp.eq.s32 	%p74, %r343, %r36;
	mov.u32 	%r320, %r36;
	@%p74 bra 	$L__BB0_57;
	bra.uni 	$L__BB0_119;

}
	// .globl	_Z23shortestPathsParallelV2PiS_
.visible .entry _Z23shortestPathsParallelV2PiS_(
	.param .u64 .ptr .align 1 _Z23shortestPathsParallelV2PiS__param_0,
	.param .u64 .ptr .align 1 _Z23shortestPathsParallelV2PiS__param_1
)
{
	.reg .pred 	%p<20>;
	.reg .b16 	%rs<17>;
	.reg .b32 	%r<63>;
	.reg .b64 	%rd<11>;

	ld.param.u64 	%rd3, [_Z23shortestPathsParallelV2PiS__param_0];
	ld.param.u64 	%rd2, [_Z23shortestPathsParallelV2PiS__param_1];
	cvta.to.global.u64 	%rd1, %rd3;
	mov.u32 	%r1, %tid.x;
	mov.u32 	%r2, %ctaid.x;
	mov.u32 	%r3, %ntid.x;
	shl.b32 	%r28, %r3, 2;
	mov.u32 	%r29, s;
	add.s32 	%r4, %r29, %r28;
	add.s32 	%r5, %r4, %r28;
	add.s32 	%r6, %r5, %r28;
	add.s32 	%r7, %r6, %r3;
	add.s32 	%r8, %r6, %r1;
	mov.b16 	%rs4, 0;
	st.shared.u8 	[%r8], %rs4;
	setp.ne.s32 	%p2, %r1, 0;
	@%p2 bra 	$L__BB1_2;
	add.s32 	%r30, %r6, %r2;
	mov.b16 	%rs5, 1;
	st.shared.u8 	[%r30], %rs5;
$L__BB1_2:
	bar.sync 	0;
	mad.lo.s32 	%r9, %r2, %r3, %r1;
	mul.wide.u32 	%rd4, %r9, 4;
	add.s64 	%rd5, %rd1, %rd4;
	ld.global.u32 	%r31, [%rd5];
	shl.b32 	%r32, %r1, 2;
	add.s32 	%r10, %r29, %r32;
	st.shared.u32 	[%r10], %r31;
	bar.sync 	0;
	add.s32 	%r11, %r4, %r32;
	add.s32 	%r12, %r5, %r32;
$L__BB1_3:
	setp.ne.s32 	%p3, %r1, 0;
	@%p3 bra 	$L__BB1_8;
	mov.b32 	%r59, 0;
	bra.uni 	$L__BB1_6;
$L__BB1_5:
	add.s32 	%r59, %r59, 1;
	setp.eq.s32 	%p5, %r59, %r3;
	mov.b16 	%rs16, 1;
	@%p5 bra 	$L__BB1_7;
$L__BB1_6:
	add.s32 	%r35, %r6, %r59;
	ld.shared.u8 	%rs7, [%r35];
	setp.ne.s16 	%p4, %rs7, 0;
	mov.b16 	%rs16, 0;
	@%p4 bra 	$L__BB1_5;
$L__BB1_7:
	st.shared.u8 	[%r7], %rs16;
$L__BB1_8:
	bar.sync 	0;
	ld.shared.u8 	%rs9, [%r7];
	setp.ne.s16 	%p6, %rs9, 0;
	@%p6 bra 	$L__BB1_24;
	setp.lt.u32 	%p7, %r3, 2;
	bar.sync 	0;
	ld.shared.u32 	%r37, [%r10];
	st.shared.u32 	[%r11], %r37;
	st.shared.u32 	[%r12], %r1;
	@%p7 bra 	$L__BB1_19;
	mov.b32 	%r60, 1;
$L__BB1_11:
	shl.b32 	%r16, %r60, 1;
	mul.lo.s32 	%r17, %r16, %r1;
	setp.ge.u32 	%p8, %r17, %r3;
	@%p8 bra 	$L__BB1_18;
	shl.b32 	%r39, %r17, 2;
	add.s32 	%r18, %r4, %r39;
	shl.b32 	%r40, %r60, 2;
	add.s32 	%r41, %r18, %r40;
	ld.shared.u32 	%r19, [%r41];
	add.s32 	%r20, %r5, %r39;
	ld.shared.u32 	%r21, [%r20];
	add.s32 	%r42, %r6, %r21;
	ld.shared.u8 	%rs2, [%r42];
	add.s32 	%r43, %r20, %r40;
	ld.shared.u32 	%r22, [%r43];
	add.s32 	%r44, %r6, %r22;
	ld.shared.u8 	%rs10, [%r44];
	setp.ne.s16 	%p9, %rs2, 0;
	setp.eq.s16 	%p10, %rs10, 0;
	and.pred  	%p1, %p9, %p10;
	ld.shared.u32 	%r23, [%r18];
	mov.u32 	%r61, %r19;
	@%p1 bra 	$L__BB1_14;
	setp.ne.s16 	%p11, %rs10, 0;
	setp.eq.s16 	%p12, %rs2, 0;
	min.s32 	%r45, %r23, %r19;
	selp.b32 	%r46, %r23, %r45, %p11;
	selp.b32 	%r61, %r46, %r45, %p12;
$L__BB1_14:
	mov.u32 	%r62, %r22;
	@%p1 bra 	$L__BB1_17;
	setp.ne.s16 	%p13, %rs10, 0;
	setp.eq.s16 	%p14, %rs2, 0;
	and.pred  	%p15, %p14, %p13;
	mov.u32 	%r62, %r21;
	@%p15 bra 	$L__BB1_17;
	setp.gt.s32 	%p16, %r23, %r19;
	selp.b32 	%r62, %r22, %r21, %p16;
$L__BB1_17:
	st.shared.u32 	[%r20], %r62;
	st.shared.u32 	[%r18], %r61;
$L__BB1_18:
	bar.sync 	0;
	setp.lt.u32 	%p17, %r16, %r3;
	mov.u32 	%r60, %r16;
	@%p17 bra 	$L__BB1_11;
$L__BB1_19:
	setp.ne.s32 	%p18, %r1, 0;
	@%p18 bra 	$L__BB1_21;
	ld.shared.u32 	%r47, [%r5];
	add.s32 	%r48, %r6, %r47;
	mov.b16 	%rs14, 1;
	st.shared.u8 	[%r48], %rs14;
$L__BB1_21:
	bar.sync 	0;
	ld.shared.u8 	%rs15, [%r8];
	setp.ne.s16 	%p19, %rs15, 0;
	@%p19 bra 	$L__BB1_23;
	ld.shared.u32 	%r49, [%r5];
	mad.lo.s32 	%r50, %r49, %r3, %r1;
	mul.wide.s32 	%rd9, %r50, 4;
	add.s64 	%rd10, %rd1, %rd9;
	ld.global.u32 	%r51, [%rd10];
	ld.shared.u32 	%r52, [%r10];
	shl.b32 	%r53, %r49, 2;
	add.s32 	%r55, %r29, %r53;
	ld.shared.u32 	%r56, [%r55];
	add.s32 	%r57, %r56, %r51;
	min.s32 	%r58, %r52, %r57;
	st.shared.u32 	[%r10], %r58;
$L__BB1_23:
	bar.sync 	0;
	bra.uni 	$L__BB1_3;
$L__BB1_24:
	cvta.to.global.u64 	%rd6, %rd2;
	ld.shared.u32 	%r36, [%r10];
	add.s64 	%rd8, %rd6, %rd4;
	st.global.u32 	[%rd8], %r36;
	ret;

}


// ===== COMPILED SASS (sm_100) =====

	.target	sm_100

	.elftype	@"ET_EXEC"


//--------------------- .note.nv.tkinfo           --------------------------
	.section	.note.nv.tkinfo,"",@"SHT_NOTE"
	.sectionflags	@"SHF_NOTE_NV_TKINFO"
	.tkinfo
        /*0018*/ 	.word	0x00000002
        /*0030*/ 	.string	""
        /*0030*/ 	.string	"ptxas"
        /*0030*/ 	.string	"Cuda compilation tools, release 13.0, V13.0.88"
        /*0030*/ 	.string	"Build cuda_13.0.r13.0/compiler.36424714_0"
        /*0030*/ 	.string	"-arch sm_100 -m 64 "



//--------------------- .note.nv.cuinfo           --------------------------
	.section	.note.nv.cuinfo,"",@"SHT_NOTE"
	.sectionflags	@"SHF_NOTE_NV_CUINFO"
        /*0018*/ 	.short	0x0002
        /*001a*/ 	.short	0x0064
        /*001c*/ 	.short	0x0082
	.zero		2


//--------------------- .nv.info                  --------------------------
	.section	.nv.info,"",@"SHT_CUDA_INFO"
	.align	4


	//----- nvinfo : EIATTR_REGCOUNT
	.align		4
        /*0000*/ 	.byte	0x04, 0x2f
        /*0002*/ 	.short	(.L_3 - .L_2)
	.align		4
.L_2:
        /*0004*/ 	.word	index@(_Z21shortestPathsParallelPiiS_)
        /*0008*/ 	.word	0x00000024


	//----- nvinfo : EIATTR_FRAME_SIZE
	.align		4
.L_3:
        /*000c*/ 	.byte	0x04, 0x11
        /*000e*/ 	.short	(.L_5 - .L_4)
	.align		4
.L_4:
        /*0010*/ 	.word	index@(_Z21shortestPathsParallelPiiS_)
        /*0014*/ 	.word	0x00000008


	//----- nvinfo : EIATTR_REGCOUNT
	.align		4
.L_5:
        /*0018*/ 	.byte	0x04, 0x2f
        /*001a*/ 	.short	(.L_7 - .L_6)
	.align		4
.L_6:
        /*001c*/ 	.word	index@(_Z23shortestPathsParallelV2PiS_)
        /*0020*/ 	.word	0x00000014


	//----- nvinfo : EIATTR_FRAME_SIZE
	.align		4
.L_7:
        /*0024*/ 	.byte	0x04, 0x11
        /*0026*/ 	.short	(.L_9 - .L_8)
	.align		4
.L_8:
        /*0028*/ 	.word	index@(_Z23shortestPathsParallelV2PiS_)
        /*002c*/ 	.word	0x00000000


	//----- nvinfo : EIATTR_MIN_STACK_SIZE
	.align		4
.L_9:
        /*0030*/ 	.byte	0x04, 0x12
        /*0032*/ 	.short	(.L_11 - .L_10)
	.align		4
.L_10:
        /*0034*/ 	.word	index@(_Z23shortestPathsParallelV2PiS_)
        /*0038*/ 	.word	0x00000000


	//----- nvinfo : EIATTR_MIN_STACK_SIZE
	.align		4
.L_11:
        /*003c*/ 	.byte	0x04, 0x12
        /*003e*/ 	.short	(.L_13 - .L_12)
	.align		4
.L_12:
        /*0040*/ 	.word	index@(_Z21shortestPathsParallelPiiS_)
        /*0044*/ 	.word	0x00000008
.L_13:


//--------------------- .nv.compat                --------------------------
	.section	.nv.compat,"",@"SHT_CUDA_COMPAT_INFO"
	.align	4
        /*0000*/ 	.byte	0x02, 0x09, 0x00, 0x00, 0x02, 0x02, 0x01, 0x00, 0x02, 0x05, 0x05, 0x00, 0x03, 0x07, 0x01, 0x01
        /*0010*/ 	.byte	0x02, 0x03, 0x00, 0x00, 0x02, 0x06, 0x01, 0x00, 0x04, 0x0b, 0x08, 0x00, 0x09, 0x00, 0x00, 0x00
        /*0020*/ 	.byte	0x00, 0x00, 0x00, 0x00


//--------------------- .nv.info._Z23shortestPathsParallelV2PiS_ --------------------------
	.section	.nv.info._Z23shortestPathsParallelV2PiS_,"",@"SHT_CUDA_INFO"
	.sectionflags	@""
	.align	4


	//----- nvinfo : EIATTR_CUDA_API_VERSION
	.align		4
        /*0000*/ 	.byte	0x04, 0x37
        /*0002*/ 	.short	(.L_15 - .L_14)
.L_14:
        /*0004*/ 	.word	0x00000082


	//----- nvinfo : EIATTR_KPARAM_INFO
	.align		4
.L_15:
        /*0008*/ 	.byte	0x04, 0x17
        /*000a*/ 	.short	(.L_17 - .L_16)
.L_16:
        /*000c*/ 	.word	0x00000000
        /*0010*/ 	.short	0x0001
        /*0012*/ 	.short	0x0008
        /*0014*/ 	.byte	0x00, 0xf5, 0x21, 0x00


	//----- nvinfo : EIATTR_KPARAM_INFO
	.align		4
.L_17:
        /*0018*/ 	.byte	0x04, 0x17
        /*001a*/ 	.short	(.L_19 - .L_18)
.L_18:
        /*001c*/ 	.word	0x00000000
        /*0020*/ 	.short	0x0000
        /*0022*/ 	.short	0x0000
        /*0024*/ 	.byte	0x00, 0xf5, 0x21, 0x00


	//----- nvinfo : EIATTR_SPARSE_MMA_MASK
	.align		4
.L_19:
        /*0028*/ 	.byte	0x03, 0x50
        /*002a*/ 	.short	0x0000


	//----- nvinfo : EIATTR_MAXREG_COUNT
	.align		4
        /*002c*/ 	.byte	0x03, 0x1b
        /*002e*/ 	.short	0x00ff


	//----- nvinfo : EIATTR_NUM_BARRIERS
	.align		4
        /*0030*/ 	.byte	0x02, 0x4c
        /*0032*/ 	.byte	0x01
	.zero		1


	//----- nvinfo : EIATTR_MERCURY_ISA_VERSION
	.align		4
        /*0034*/ 	.byte	0x03, 0x5f
        /*0036*/ 	.short	0x0101


	//----- nvinfo : EIATTR_VRC_CTA_INIT_COUNT
	.align		4
        /*0038*/ 	.byte	0x02, 0x4a
	.zero		1
	.zero		1


	//----- nvinfo : EIATTR_EXIT_INSTR_OFFSETS
	.align		4
        /*003c*/ 	.byte	0x04, 0x1c
        /*003e*/ 	.short	(.L_21 - .L_20)


	//   ....[0]....
.L_20:
        /*0040*/ 	.word	0x00000760


	//----- nvinfo : EIATTR_CRS_STACK_SIZE
	.align		4
.L_21:
        /*0044*/ 	.byte	0x04, 0x1e
        /*0046*/ 	.short	(.L_23 - .L_22)
.L_22:
        /*0048*/ 	.word	0x00000000


	//----- nvinfo : EIATTR_CBANK_PARAM_SIZE
	.align		4
.L_23:
        /*004c*/ 	.byte	0x03, 0x19
        /*004e*/ 	.short	0x0010


	//----- nvinfo : EIATTR_PARAM_CBANK
	.align		4
        /*0050*/ 	.byte	0x04, 0x0a
        /*0052*/ 	.short	(.L_25 - .L_24)
	.align		4
.L_24:
        /*0054*/ 	.word	index@(.nv.constant0._Z23shortestPathsParallelV2PiS_)
        /*0058*/ 	.short	0x0380
        /*005a*/ 	.short	0x0010


	//----- nvinfo : EIATTR_SW_WAR
	.align		4
.L_25:
        /*005c*/ 	.byte	0x04, 0x36
        /*005e*/ 	.short	(.L_27 - .L_26)
.L_26:
        /*0060*/ 	.word	0x00000008
.L_27:


//--------------------- .nv.info._Z21shortestPathsParallelPiiS_ --------------------------
	.section	.nv.info._Z21shortestPathsParallelPiiS_,"",@"SHT_CUDA_INFO"
	.sectionflags	@""
	.align	4


	//----- nvinfo : EIATTR_CUDA_API_VERSION
	.align		4
        /*0000*/ 	.byte	0x04, 0x37
        /*0002*/ 	.short	(.L_29 - .L_28)
.L_28:
        /*0004*/ 	.word	0x00000082


	//----- nvinfo : EIATTR_KPARAM_INFO
	.align		4
.L_29:
        /*0008*/ 	.byte	0x04, 0x17
        /*000a*/ 	.short	(.L_31 - .L_30)
.L_30:
        /*000c*/ 	.word	0x00000000
        /*0010*/ 	.short	0x0002
        /*0012*/ 	.short	0x0010
        /*0014*/ 	.byte	0x00, 0xf5, 0x21, 0x00


	//----- nvinfo : EIATTR_KPARAM_INFO
	.align		4
.L_31:
        /*0018*/ 	.byte	0x04, 0x17
        /*001a*/ 	.short	(.L_33 - .L_32)
.L_32:
        /*001c*/ 	.word	0x00000000
        /*0020*/ 	.short	0x0001
        /*0022*/ 	.short	0x0008
        /*0024*/ 	.byte	0x00, 0xf0, 0x11, 0x00


	//----- nvinfo : EIATTR_KPARAM_INFO
	.align		4
.L_33:
        /*0028*/ 	.byte	0x04, 0x17
        /*002a*/ 	.short	(.L_35 - .L_34)
.L_34:
        /*002c*/ 	.word	0x00000000
        /*0030*/ 	.short	0x0000
        /*0032*/ 	.short	0x0000
        /*0034*/ 	.byte	0x00, 0xf5, 0x21, 0x00


	//----- nvinfo : EIATTR_SPARSE_MMA_MASK
	.align		4
.L_35:
        /*0038*/ 	.byte	0x03, 0x50
        /*003a*/ 	.short	0x0000


	//----- nvinfo : EIATTR_MAXREG_COUNT
	.align		4
        /*003c*/ 	.byte	0x03, 0x1b
        /*003e*/ 	.short	0x00ff


	//----- nvinfo : EIATTR_EXTERNS
	.align		4
        /*0040*/ 	.byte	0x04, 0x0f
        /*0042*/ 	.short	(.L_37 - .L_36)


	//   ....[0]....
	.align		4
.L_36:
        /*0044*/ 	.word	index@(malloc)


	//   ....[1]....
	.align		4
        /*0048*/ 	.word	index@(vprintf)


	//   ....[2]....
	.align		4
        /*004c*/ 	.word	index@(free)


	//----- nvinfo : EIATTR_MERCURY_ISA_VERSION
	.align		4
.L_37:
        /*0050*/ 	.byte	0x03, 0x5f
        /*0052*/ 	.short	0x0101


	//----- nvinfo : EIATTR_VRC_CTA_INIT_COUNT
	.align		4
        /*0054*/ 	.byte	0x02, 0x4a
	.zero		1
	.zero		1


	//----- nvinfo : EIATTR_SYSCALL_OFFSETS
	.align		4
        /*0058*/ 	.byte	0x04, 0x46
        /*005a*/ 	.short	(.L_39 - .L_38)


	//   ....[0]....
.L_38:
        /*005c*/ 	.word	0x00000140


	//   ....[1]....
        /*0060*/ 	.word	0x00000a70


	//   ....[2]....
        /*0064*/ 	.word	0x00000c20


	//   ....[3]....
        /*0068*/ 	.word	0x00000db0


	//   ....[4]....
        /*006c*/ 	.word	0x00000ed0


	//   ....[5]....
        /*0070*/ 	.word	0x00000fe0


	//   ....[6]....
        /*0074*/ 	.word	0x000010f0


	//   ....[7]....
        /*0078*/ 	.word	0x00001200


	//   ....[8]....
        /*007c*/ 	.word	0x00001310


	//   ....[9]....
        /*0080*/ 	.word	0x00001420


	//   ....[10]....
        /*0084*/ 	.word	0x000015f0


	//   ....[11]....
        /*0088*/ 	.word	0x00001740


	//   ....[12]....
        /*008c*/ 	.word	0x00001850


	//   ....[13]....
        /*0090*/ 	.word	0x00001960


	//   ....[14]....
        /*0094*/ 	.word	0x00001b10


	//   ....[15]....
        /*0098*/ 	.word	0x00001c60


	//   ....[16]....
        /*009c*/ 	.word	0x00001de0


	//   ....[17]....
        /*00a0*/ 	.word	0x00001f10


	//   ....[18]....
        /*00a4*/ 	.word	0x00003b90


	//   ....[19]....
        /*00a8*/ 	.word	0x000044a0


	//   ....[20]....
        /*00ac*/ 	.word	0x000044f0


	//----- nvinfo : EIATTR_EXIT_INSTR_OFFSETS
	.align		4
.L_39:
        /*00b0*/ 	.byte	0x04, 0x1c
        /*00b2*/ 	.short	(.L_41 - .L_40)


	//   ....[0]....
.L_40:
        /*00b4*/ 	.word	0x000000c0


	//   ....[1]....
        /*00b8*/ 	.word	0x00004500


	//----- nvinfo : EIATTR_CRS_STACK_SIZE
	.align		4
.L_41:
        /*00bc*/ 	.byte	0x04, 0x1e
        /*00be*/ 	.short	(.L_43 - .L_42)
.L_42:
        /*00c0*/ 	.word	0x00000000


	//----- nvinfo : EIATTR_CBANK_PARAM_SIZE
	.align		4
.L_43:
        /*00c4*/ 	.byte	0x03, 0x19
        /*00c6*/ 	.short	0x0018


	//----- nvinfo : EIATTR_PARAM_CBANK
	.align		4
        /*00c8*/ 	.byte	0x04, 0x0a
        /*00ca*/ 	.short	(.L_45 - .L_44)
	.align		4
.L_44:
        /*00cc*/ 	.word	index@(.nv.constant0._Z21shortestPathsParallelPiiS_)
        /*00d0*/ 	.short	0x0380
        /*00d2*/ 	.short	0x0018


	//----- nvinfo : EIATTR_SW_WAR
	.align		4
.L_45:
        /*00d4*/ 	.byte	0x04, 0x36
        /*00d6*/ 	.short	(.L_47 - .L_46)
.L_46:
        /*00d8*/ 	.word	0x00000008
.L_47:


//--------------------- .nv.callgraph             --------------------------
	.section	.nv.callgraph,"",@"SHT_CUDA_CALLGRAPH"
	.align	4
	.sectionentsize	8
	.align		4
        /*0000*/ 	.word	0x00000000
	.align		4
        /*0004*/ 	.word	0xffffffff
	.align		4
        /*0008*/ 	.word	index@(_Z21shortestPathsParallelPiiS_)
	.align		4
        /*000c*/ 	.word	index@(free)
	.align		4
        /*0010*/ 	.word	index@(_Z21shortestPathsParallelPiiS_)
	.align		4
        /*0014*/ 	.word	index@(vprintf)
	.align		4
        /*0018*/ 	.word	index@(_Z21shortestPathsParallelPiiS_)
	.align		4
        /*001c*/ 	.word	index@(malloc)
	.align		4
        /*0020*/ 	.word	0x00000000
	.align		4
        /*0024*/ 	.word	0xfffffffe
	.align		4
        /*0028*/ 	.word	0x00000000
	.align		4
        /*002c*/ 	.word	0xfffffffd
	.align		4
        /*0030*/ 	.word	0x00000000
	.align		4
        /*0034*/ 	.word	0xfffffffc


//--------------------- .nv.constant4             --------------------------
	.section	.nv.constant4,"a",@progbits
	.align	8
	.align		8
.nv.constant4:
        /*0000*/ 	.dword	$str
	.align		8
        /*0008*/ 	.dword	$str$1
	.align		8
        /*0010*/ 	.dword	malloc
	.align		8
        /*0018*/ 	.dword	vprintf
	.align		8
        /*0020*/ 	.dword	free


//--------------------- .text._Z23shortestPathsParallelV2PiS_ --------------------------
	.section	.text._Z23shortestPathsParallelV2PiS_,"ax",@progbits
	.align	128
        .global         _Z23shortestPathsParallelV2PiS_
        .type           _Z23shortestPathsParallelV2PiS_,@function
        .size           _Z23shortestPathsParallelV2PiS_,(.L_x_96 - _Z23shortestPathsParallelV2PiS_)
        .other          _Z23shortestPathsParallelV2PiS_,@"STO_CUDA_ENTRY STV_DEFAULT"
_Z23shortestPathsParallelV2PiS_:
.text._Z23shortestPathsParallelV2PiS_:
[----:B------:R-:W-:Y:S08]  /*0000*/  LDC R1, c[0x0][0x37c] ;  /* 0x0000df00ff017b82 */ /* 0x000ff00000000800 */
[----:B------:R-:W0:Y:S01]  /*0010*/  S2UR UR5, SR_CgaCtaId ;  /* 0x00000000000579c3 */ /* 0x000e220000008800 */
[----:B------:R-:W1:Y:S01]  /*0020*/  S2R R2, SR_TID.X ;  /* 0x0000000000027919 */ /* 0x000e620000002100 */
[----:B------:R-:W2:Y:S01]  /*0030*/  LDCU UR10, c[0x0][0x360] ;  /* 0x00006c00ff0a77ac */ /* 0x000ea20008000800 */
[----:B------:R-:W-:Y:S01]  /*0040*/  IMAD.MOV.U32 R8, RZ, RZ, 0x1 ;  /* 0x00000001ff087424 */ /* 0x000fe200078e00ff */
[----:B------:R-:W3:Y:S01]  /*0050*/  S2R R9, SR_CTAID.X ;  /* 0x0000000000097919 */ /* 0x000ee20000002500 */
[----:B------:R-:W-:Y:S01]  /*0060*/  UMOV UR4, 0x400 ;  /* 0x0000040000047882 */ /* 0x000fe20000000000 */
[----:B------:R-:W4:Y:S02]  /*0070*/  LDCU.64 UR8, c[0x0][0x358] ;  /* 0x00006b00ff0877ac */ /* 0x000f240008000a00 */
[----:B------:R-:W5:Y:S01]  /*0080*/  LDC.64 R6, c[0x0][0x380] ;  /* 0x0000e000ff067b82 */ /* 0x000f620000000a00 */
[----:B0-----:R-:W-:-:S04]  /*0090*/  ULEA UR4, UR5, UR4, 0x18 ;  /* 0x0000000405047291 */ /* 0x001fc8000f8ec0ff */
[----:B--2---:R-:W-:-:S04]  /*00a0*/  ULEA UR5, UR10, UR4, 0x2 ;  /* 0x000000040a057291 */ /* 0x004fc8000f8e10ff */
[----:B------:R-:W-:Y:S01]  /*00b0*/  ULEA UR6, UR10, UR5, 0x2 ;  /* 0x000000050a067291 */ /* 0x000fe2000f8e10ff */
[----:B-1----:R-:W-:-:S03]  /*00c0*/  ISETP.NE.AND P0, PT, R2, RZ, PT ;  /* 0x000000ff0200720c */ /* 0x002fc60003f05270 */
[----:B------:R-:W-:Y:S02]  /*00d0*/  ULEA UR7, UR10, UR6, 0x2 ;  /* 0x000000060a077291 */ /* 0x000fe4000f8e10ff */
[----:B---3--:R-:W-:-:S04]  /*00e0*/  IMAD R0, R9, UR10, R2 ;  /* 0x0000000a09007c24 */ /* 0x008fc8000f8e0202 */
[----:B-----5:R-:W-:-:S03]  /*00f0*/  IMAD.WIDE.U32 R6, R0, 0x4, R6 ;  /* 0x0000000400067825 */ /* 0x020fc600078e0006 */
[----:B------:R0:W-:Y:S04]  /*0100*/  STS.U8 [R2+UR7], RZ ;  /* 0x000000ff02007988 */ /* 0x0001e80008000007 */
[----:B------:R0:W-:Y:S01]  /*0110*/  @!P0 STS.U8 [R9+UR7], R8 ;  /* 0x0000000809008988 */ /* 0x0001e20008000007 */
[----:B------:R-:W-:Y:S06]  /*0120*/  BAR.SYNC.DEFER_BLOCKING 0x0 ;  /* 0x0000000000007b1d */ /* 0x000fec0000010000 */
[----:B----4-:R-:W2:Y:S01]  /*0130*/  LDG.E R6, desc[UR8][R6.64] ;  /* 0x0000000806067981 */ /* 0x010ea2000c1e1900 */
[----:B------:R-:W-:-:S02]  /*0140*/  LEA R3, R2, UR4, 0x2 ;  /* 0x0000000402037c11 */ /* 0x000fc4000f8e10ff */
[C---:B------:R-:W-:Y:S02]  /*0150*/  LEA R4, R2.reuse, UR5, 0x2 ;  /* 0x0000000502047c11 */ /* 0x040fe4000f8e10ff */
[----:B------:R-:W-:Y:S01]  /*0160*/  LEA R5, R2, UR6, 0x2 ;  /* 0x0000000602057c11 */ /* 0x000fe2000f8e10ff */
[----:B--2---:R0:W-:Y:S01]  /*0170*/  STS [R3], R6 ;  /* 0x0000000603007388 */ /* 0x0041e20000000800 */
[----:B------:R-:W-:Y:S06]  /*0180*/  BAR.SYNC.DEFER_BLOCKING 0x0 ;  /* 0x0000000000007b1d */ /* 0x000fec0000010000 */
.L_x_13:
[----:B------:R-:W-:Y:S01]  /*0190*/  ISETP.NE.AND P0, PT, R2, RZ, PT ;  /* 0x000000ff0200720c */ /* 0x000fe20003f05270 */
[----:B------:R-:W-:-:S12]  /*01a0*/  BSSY.RECONVERGENT B0, `(.L_x_0) ;  /* 0x000000d000007945 */ /* 0x000fd80003800200 */
[----:B0-----:R-:W-:Y:S05]  /*01b0*/  @P0 BRA `(.L_x_1) ;  /* 0x00000000002c0947 */ /* 0x001fea0003800000 */
[----:B0-----:R-:W-:-:S07]  /*01c0*/  IMAD.MOV.U32 R6, RZ, RZ, RZ ;  /* 0x000000ffff067224 */ /* 0x001fce00078e00ff */
.L_x_3:
[----:B------:R-:W0:Y:S02]  /*01d0*/  LDS.U8 R7, [R6+UR7] ;  /* 0x0000000706077984 */ /* 0x000e240008000000 */
[----:B0-----:R-:W-:Y:S02]  /*01e0*/  ISETP.NE.AND P0, PT, R7, RZ, PT ;  /* 0x000000ff0700720c */ /* 0x001fe40003f05270 */
[----:B------:R-:W-:-:S11]  /*01f0*/  PRMT R7, RZ, 0x7610, R7 ;  /* 0x00007610ff077816 */ /* 0x000fd60000000007 */
[----:B------:R-:W-:Y:S05]  /*0200*/  @!P0 BRA `(.L_x_2) ;  /* 0x0000000000108947 */ /* 0x000fea0003800000 */
[----:B------:R-:W-:-:S05]  /*0210*/  VIADD R6, R6, 0x1 ;  /* 0x0000000106067836 */ /* 0x000fca0000000000 */
[----:B------:R-:W-:-:S13]  /*0220*/  ISETP.NE.AND P0, PT, R6, UR10, PT ;  /* 0x0000000a06007c0c */ /* 0x000fda000bf05270 */
[----:B------:R-:W-:Y:S05]  /*0230*/  @P0 BRA `(.L_x_3) ;  /* 0xfffffffc00e40947 */ /* 0x000fea000383ffff */
[----:B------:R-:W-:-:S07]  /*0240*/  IMAD.MOV.U32 R7, RZ, RZ, 0x1 ;  /* 0x00000001ff077424 */ /* 0x000fce00078e00ff */
.L_x_2:
[----:B------:R-:W0:Y:S02]  /*0250*/  LDC R6, c[0x0][0x360] ;  /* 0x0000d800ff067b82 */ /* 0x000e240000000800 */
[----:B0-----:R1:W-:Y:S02]  /*0260*/  STS.U8 [R6+UR7], R7 ;  /* 0x0000000706007988 */ /* 0x0013e40008000007 */
.L_x_1:
[----:B------:R-:W-:Y:S05]  /*0270*/  BSYNC.RECONVERGENT B0 ;  /* 0x0000000000007941 */ /* 0x000fea0003800200 */
.L_x_0:
[----:B01----:R-:W0:Y:S08]  /*0280*/  LDC R6, c[0x0][0x360] ;  /* 0x0000d800ff067b82 */ /* 0x003e300000000800 */
[----:B------:R-:W-:Y:S06]  /*0290*/  BAR.SYNC.DEFER_BLOCKING 0x0 ;  /* 0x0000000000007b1d */ /* 0x000fec0000010000 */
[----:B0-----:R-:W0:Y:S02]  /*02a0*/  LDS.U8 R6, [R6+UR7] ;  /* 0x0000000706067984 */ /* 0x001e240008000000 */
[----:B0-----:R-:W-:-:S13]  /*02b0*/  ISETP.NE.AND P0, PT, R6, RZ, PT ;  /* 0x000000ff0600720c */ /* 0x001fda0003f05270 */
[----:B------:R-:W-:Y:S05]  /*02c0*/  @P0 BRA `(.L_x_4) ;  /* 0x0000000400140947 */ /* 0x000fea0003800000 */
[----:B------:R-:W-:Y:S01]  /*02d0*/  BAR.SYNC.DEFER_BLOCKING 0x0 ;  /* 0x0000000000007b1d */ /* 0x000fe20000010000 */
[----:B------:R-:W-:-:S05]  /*02e0*/  UISETP.GE.U32.AND UP0, UPT, UR10, 0x2, UPT ;  /* 0x000000020a00788c */ /* 0x000fca000bf06070 */
[----:B------:R-:W0:Y:S04]  /*02f0*/  LDS R7, [R3] ;  /* 0x0000000003077984 */ /* 0x000e280000000800 */
[----:B0-----:R0:W-:Y:S04]  /*0300*/  STS [R4], R7 ;  /* 0x0000000704007388 */ /* 0x0011e80000000800 */
[----:B------:R0:W-:Y:S01]  /*0310*/  STS [R5], R2 ;  /* 0x0000000205007388 */ /* 0x0001e20000000800 */
[----:B------:R-:W-:Y:S05]  /*0320*/  BRA.U !UP0, `(.L_x_5) ;  /* 0x0000000108a47547 */ /* 0x000fea000b800000 */
[----:B------:R-:W-:-:S07]  /*0330*/  IMAD.MOV.U32 R6, RZ, RZ, 0x1 ;  /* 0x00000001ff067424 */ /* 0x000fce00078e00ff */
.L_x_10:
[----:B------:R-:W-:Y:S01]  /*0340*/  IMAD.SHL.U32 R9, R6, 0x2, RZ ;  /* 0x0000000206097824 */ /* 0x000fe200078e00ff */
[----:B------:R-:W-:Y:S03]  /*0350*/  BSSY.RECONVERGENT B0, `(.L_x_6) ;  /* 0x0000022000007945 */ /* 0x000fe60003800200 */
[----:B-1----:R-:W-:-:S05]  /*0360*/  IMAD R8, R9, R2, RZ ;  /* 0x0000000209087224 */ /* 0x002fca00078e02ff */
[----:B------:R-:W-:-:S13]  /*0370*/  ISETP.GE.U32.AND P0, PT, R8, UR10, PT ;  /* 0x0000000a08007c0c */ /* 0x000fda000bf06070 */
[----:B------:R-:W-:Y:S05]  /*0380*/  @P0 BRA `(.L_x_7) ;  /* 0x0000000000780947 */ /* 0x000fea0003800000 */
[C---:B------:R-:W-:Y:S01]  /*0390*/  LEA R11, R8.reuse, UR6, 0x2 ;  /* 0x00000006080b7c11 */ /* 0x040fe2000f8e10ff */
[----:B------:R-:W-:Y:S01]  /*03a0*/  BSSY.RECONVERGENT B1, `(.L_x_8) ;  /* 0x000001a000017945 */ /* 0x000fe20003800200 */
[----:B------:R-:W-:-:S03]  /*03b0*/  LEA R10, R8, UR5, 0x2 ;  /* 0x00000005080a7c11 */ /* 0x000fc6000f8e10ff */
[C---:B0-----:R-:W-:Y:S01]  /*03c0*/  IMAD R7, R6.reuse, 0x4, R11 ;  /* 0x0000000406077824 */ /* 0x041fe200078e020b */
[----:B------:R-:W0:Y:S01]  /*03d0*/  LDS R12, [R11] ;  /* 0x000000000b0c7984 */ /* 0x000e220000000800 */
[----:B------:R-:W-:-:S03]  /*03e0*/  IMAD R6, R6, 0x4, R10 ;  /* 0x0000000406067824 */ /* 0x000fc600078e020a */
[----:B------:R-:W1:Y:S04]  /*03f0*/  LDS R15, [R7] ;  /* 0x00000000070f7984 */ /* 0x000e680000000800 */
[----:B------:R-:W-:Y:S04]  /*0400*/  LDS R17, [R10] ;  /* 0x000000000a117984 */ /* 0x000fe80000000800 */
[----:B------:R-:W2:Y:S04]  /*0410*/  LDS R6, [R6] ;  /* 0x0000000006067984 */ /* 0x000ea80000000800 */
[----:B0-----:R-:W0:Y:S04]  /*0420*/  LDS.U8 R13, [R12+UR7] ;  /* 0x000000070c0d7984 */ /* 0x001e280008000000 */
[----:B-1----:R-:W1:Y:S01]  /*0430*/  LDS.U8 R14, [R15+UR7] ;  /* 0x000000070f0e7984 */ /* 0x002e620008000000 */
[----:B--2---:R-:W-:Y:S01]  /*0440*/  IMAD.MOV.U32 R7, RZ, RZ, R6 ;  /* 0x000000ffff077224 */ /* 0x004fe200078e0006 */
[----:B0-----:R-:W-:-:S02]  /*0450*/  ISETP.NE.AND P4, PT, R13, RZ, PT ;  /* 0x000000ff0d00720c */ /* 0x001fc40003f85270 */
[----:B-1----:R-:W-:-:S04]  /*0460*/  ISETP.NE.AND P1, PT, R14, RZ, PT ;  /* 0x000000ff0e00720c */ /* 0x002fc80003f25270 */
[----:B------:R-:W-:-:S04]  /*0470*/  ISETP.NE.AND P2, PT, R13, RZ, !P1 ;  /* 0x000000ff0d00720c */ /* 0x000fc80004f45270 */
[----:B------:R-:W-:-:S09]  /*0480*/  ISETP.NE.OR P3, PT, R13, RZ, P2 ;  /* 0x000000ff0d00720c */ /* 0x000fd20001765670 */
[----:B------:R-:W-:Y:S02]  /*0490*/  @!P2 ISETP.NE.AND P0, PT, R14, RZ, PT ;  /* 0x000000ff0e00a20c */ /* 0x000fe40003f05270 */
[----:B------:R-:W-:-:S04]  /*04a0*/  @!P2 VIMNMX R8, PT, PT, R6, R17, PT ;  /* 0x000000110608a248 */ /* 0x000fc80003fe0100 */
[----:B------:R-:W-:-:S05]  /*04b0*/  @!P3 SEL R8, R17, R8, P0 ;  /* 0x000000081108b207 */ /* 0x000fca0000000000 */
[----:B------:R-:W-:Y:S02]  /*04c0*/  @!P2 IMAD.MOV.U32 R7, RZ, RZ, R8 ;  /* 0x000000ffff07a224 */ /* 0x000fe400078e0008 */
[----:B------:R-:W-:Y:S01]  /*04d0*/  IMAD.MOV.U32 R8, RZ, RZ, R15 ;  /* 0x000000ffff087224 */ /* 0x000fe200078e000f */
[----:B------:R-:W-:Y:S06]  /*04e0*/  @!P1 BRA P4, `(.L_x_9) ;  /* 0x0000000000149947 */ /* 0x000fec0002000000 */
[----:B------:R-:W-:Y:S01]  /*04f0*/  ISETP.NE.AND P0, PT, R14, RZ, PT ;  /* 0x000000ff0e00720c */ /* 0x000fe20003f05270 */
[----:B------:R-:W-:-:S03]  /*0500*/  IMAD.MOV.U32 R8, RZ, RZ, R12 ;  /* 0x000000ffff087224 */ /* 0x000fc600078e000c */
[----:B------:R-:W-:-:S13]  /*0510*/  ISETP.EQ.AND P0, PT, R13, RZ, P0 ;  /* 0x000000ff0d00720c */ /* 0x000fda0000702270 */
[----:B------:R-:W-:-:S04]  /*0520*/  @!P0 ISETP.GT.AND P1, PT, R17, R6, PT ;  /* 0x000000061100820c */ /* 0x000fc80003f24270 */
[----:B------:R-:W-:-:S09]  /*0530*/  @!P0 SEL R8, R15, R12, P1 ;  /* 0x0000000c0f088207 */ /* 0x000fd20000800000 */
.L_x_9:
[----:B------:R-:W-:Y:S05]  /*0540*/  BSYNC.RECONVERGENT B1 ;  /* 0x0000000000017941 */ /* 0x000fea0003800200 */
.L_x_8:
[----:B------:R1:W-:Y:S04]  /*0550*/  STS [R11], R8 ;  /* 0x000000080b007388 */ /* 0x0003e80000000800 */
[----:B------:R1:W-:Y:S02]  /*0560*/  STS [R10], R7 ;  /* 0x000000070a007388 */ /* 0x0003e40000000800 */
.L_x_7:
[----:B------:R-:W-:Y:S05]  /*0570*/  BSYNC.RECONVERGENT B0 ;  /* 0x0000000000007941 */ /* 0x000fea0003800200 */
.L_x_6:
[----:B------:R-:W-:Y:S01]  /*0580*/  BAR.SYNC.DEFER_BLOCKING 0x0 ;  /* 0x0000000000007b1d */ /* 0x000fe20000010000 */
[----:B------:R-:W-:Y:S01]  /*0590*/  ISETP.GE.U32.AND P0, PT, R9, UR10, PT ;  /* 0x0000000a09007c0c */ /* 0x000fe2000bf06070 */
[----:B------:R-:W-:-:S12]  /*05a0*/  IMAD.MOV.U32 R6, RZ, RZ, R9 ;  /* 0x000000ffff067224 */ /* 0x000fd800078e0009 */
[----:B------:R-:W-:Y:S05]  /*05b0*/  @!P0 BRA `(.L_x_10) ;  /* 0xfffffffc00608947 */ /* 0x000fea000383ffff */
.L_x_5:
[----:B------:R-:W-:Y:S01]  /*05c0*/  ISETP.NE.AND P0, PT, R2, RZ, PT ;  /* 0x000000ff0200720c */ /* 0x000fe20003f05270 */
[----:B-1----:R-:W-:Y:S01]  /*05d0*/  IMAD.MOV.U32 R8, RZ, RZ, 0x1 ;  /* 0x00000001ff087424 */ /* 0x002fe200078e00ff */
[----:B------:R-:W-:Y:S11]  /*05e0*/  BSSY.RECONVERGENT B0, `(.L_x_11) ;  /* 0x0000011000007945 */ /* 0x000ff60003800200 */
[----:B------:R-:W1:Y:S04]  /*05f0*/  @!P0 LDS R6, [UR6] ;  /* 0x00000006ff068984 */ /* 0x000e680008000800 */
[----:B-1----:R-:W-:Y:S01]  /*0600*/  @!P0 STS.U8 [R6+UR7], R8 ;  /* 0x0000000806008988 */ /* 0x002fe20008000007 */
[----:B------:R-:W-:Y:S06]  /*0610*/  BAR.SYNC.DEFER_BLOCKING 0x0 ;  /* 0x0000000000007b1d */ /* 0x000fec0000010000 */
[----:B0-----:R-:W0:Y:S02]  /*0620*/  LDS.U8 R7, [R2+UR7] ;  /* 0x0000000702077984 */ /* 0x001e240008000000 */
[----:B0-----:R-:W-:-:S13]  /*0630*/  ISETP.NE.AND P0, PT, R7, RZ, PT ;  /* 0x000000ff0700720c */ /* 0x001fda0003f05270 */
[----:B------:R-:W-:Y:S05]  /*0640*/  @P0 BRA `(.L_x_12) ;  /* 0x0000000000280947 */ /* 0x000fea0003800000 */
[----:B------:R-:W0:Y:S01]  /*0650*/  LDS R9, [UR6] ;  /* 0x00000006ff097984 */ /* 0x000e220008000800 */
[----:B------:R-:W1:Y:S01]  /*0660*/  LDC.64 R6, c[0x0][0x380] ;  /* 0x0000e000ff067b82 */ /* 0x000e620000000a00 */
[----:B0-----:R-:W-:-:S04]  /*0670*/  IMAD R11, R9, UR10, R2 ;  /* 0x0000000a090b7c24 */ /* 0x001fc8000f8e0202 */
[----:B-1----:R-:W-:-:S06]  /*0680*/  IMAD.WIDE R6, R11, 0x4, R6 ;  /* 0x000000040b067825 */ /* 0x002fcc00078e0206 */
[----:B------:R-:W2:Y:S01]  /*0690*/  LDG.E R6, desc[UR8][R6.64] ;  /* 0x0000000806067981 */ /* 0x000ea2000c1e1900 */
[----:B------:R-:W-:-:S03]  /*06a0*/  LEA R8, R9, UR4, 0x2 ;  /* 0x0000000409087c11 */ /* 0x000fc6000f8e10ff */
[----:B------:R-:W-:Y:S04]  /*06b0*/  LDS R9, [R3] ;  /* 0x0000000003097984 */ /* 0x000fe80000000800 */
[----:B------:R-:W2:Y:S02]  /*06c0*/  LDS R8, [R8] ;  /* 0x0000000008087984 */ /* 0x000ea40000000800 */
[----:B--2---:R-:W-:-:S05]  /*06d0*/  VIADDMNMX R10, R8, R6, R9, PT ;  /* 0x00000006080a7246 */ /* 0x004fca0003800109 */
[----:B------:R0:W-:Y:S02]  /*06e0*/  STS [R3], R10 ;  /* 0x0000000a03007388 */ /* 0x0001e40000000800 */
.L_x_12:
[----:B------:R-:W-:Y:S05]  /*06f0*/  BSYNC.RECONVERGENT B0 ;  /* 0x0000000000007941 */ /* 0x000fea0003800200 */
.L_x_11:
[----:B------:R-:W-:Y:S06]  /*0700*/  BAR.SYNC.DEFER_BLOCKING 0x0 ;  /* 0x0000000000007b1d */ /* 0x000fec0000010000 */
[----:B------:R-:W-:Y:S05]  /*0710*/  BRA `(.L_x_13) ;  /* 0xfffffff8009c7947 */ /* 0x000fea000383ffff */
.L_x_4:
[----:B------:R-:W0:Y:S01]  /*0720*/  LDS R3, [R3] ;  /* 0x0000000003037984 */ /* 0x000e220000000800 */
[----:B------:R-:W1:Y:S02]  /*0730*/  LDC.64 R4, c[0x0][0x388] ;  /* 0x0000e200ff047b82 */ /* 0x000e640000000a00 */
[----:B-1----:R-:W-:-:S05]  /*0740*/  IMAD.WIDE.U32 R4, R0, 0x4, R4 ;  /* 0x0000000400047825 */ /* 0x002fca00078e0004 */
[----:B0-----:R-:W-:Y:S01]  /*0750*/  STG.E desc[UR8][R4.64], R3 ;  /* 0x0000000304007986 */ /* 0x001fe2000c101908 */
[----:B------:R-:W-:Y:S05]  /*0760*/  EXIT ;  /* 0x000000000000794d */ /* 0x000fea0003800000 */
.L_x_14:
[----:B------:R-:W-:-:S00]  /*0770*/  BRA `(.L_x_14) ;  /* 0xfffffffc00fc7947 */ /* 0x000fc0000383ffff */
[----:B------:R-:W-:-:S00]  /*0780*/  NOP ;  /* 0x0000000000007918 */ /* 0x000fc00000000000 */
[----:B------:R-:W-:-:S00]  /*0790*/  NOP ;  /* 0x0000000000007918 */ /* 0x000fc00000000000 */
[----:B------:R-:W-:-:S00]  /*07a0*/  NOP ;  /* 0x0000000000007918 */ /* 0x000fc00000000000 */
[----:B------:R-:W-:-:S00]  /*07b0*/  NOP ;  /* 0x0000000000007918 */ /* 0x000fc00000000000 */
[----:B------:R-:W-:-:S00]  /*07c0*/  NOP ;  /* 0x0000000000007918 */ /* 0x000fc00000000000 */
[----:B------:R-:W-:-:S00]  /*07d0*/  NOP ;  /* 0x0000000000007918 */ /* 0x000fc00000000000 */
[----:B------:R-:W-:-:S00]  /*07e0*/  NOP ;  /* 0x0000000000007918 */ /* 0x000fc00000000000 */
[----:B------:R-:W-:-:S00]  /*07f0*/  NOP ;  /* 0x0000000000007918 */ /* 0x000fc00000000000 */
.L_x_96:


//--------------------- .text._Z21shortestPathsParallelPiiS_ --------------------------
	.section	.text._Z21shortestPathsParallelPiiS_,"ax",@progbits
	.align	128
        .global         _Z21shortestPathsParallelPiiS_
        .type           _Z21shortestPathsParallelPiiS_,@function
        .size           _Z21shortestPathsParallelPiiS_,(.L_x_97 - _Z21shortestPathsParallelPiiS_)
        .other          _Z21shortestPathsParallelPiiS_,@"STO_CUDA_ENTRY STV_DEFAULT"
_Z21shortestPathsParallelPiiS_:
.text._Z21shortestPathsParallelPiiS_:
[----:B------:R-:W0:Y:S01]  /*0000*/  LDC R1, c[0x0][0x37c] ;  /* 0x0000df00ff017b82 */ /* 0x000e220000000800 */
[----:B------:R-:W1:Y:S01]  /*0010*/  S2R R0, SR_TID.X ;  /* 0x0000000000007919 */ /* 0x000e620000002100 */
[----:B------:R-:W2:Y:S06]  /*0020*/  LDCU UR5, c[0x0][0x2fc] ;  /* 0x00005f80ff0577ac */ /* 0x000eac0008000800 */
[----:B------:R-:W1:Y:S01]  /*0030*/  S2UR UR6, SR_CTAID.X ;  /* 0x00000000000679c3 */ /* 0x000e620000002500 */
[----:B0-----:R-:W-:Y:S01]  /*0040*/  VIADD R1, R1, 0xfffffff8 ;  /* 0xfffffff801017836 */ /* 0x001fe20000000000 */
[----:B------:R-:W0:Y:S06]  /*0050*/  LDCU UR4, c[0x0][0x2f8] ;  /* 0x00005f00ff0477ac */ /* 0x000e2c0008000800 */
[----:B------:R-:W1:Y:S08]  /*0060*/  LDC R29, c[0x0][0x360] ;  /* 0x0000d800ff1d7b82 */ /* 0x000e700000000800 */
[----:B------:R-:W3:Y:S01]  /*0070*/  LDC R16, c[0x0][0x388] ;  /* 0x0000e200ff107b82 */ /* 0x000ee20000000800 */
[----:B0-----:R-:W-:-:S05]  /*0080*/  IADD3 R28, P1, PT, R1, UR4, RZ ;  /* 0x00000004011c7c10 */ /* 0x001fca000ff3e0ff */
[----:B--2---:R-:W-:Y:S02]  /*0090*/  IMAD.X R27, RZ, RZ, UR5, P1 ;  /* 0x00000005ff1b7e24 */ /* 0x004fe400088e06ff */
[----:B-1----:R-:W-:-:S05]  /*00a0*/  IMAD R29, R29, UR6, R0 ;  /* 0x000000061d1d7c24 */ /* 0x002fca000f8e0200 */
[----:B---3--:R-:W-:-:S13]  /*00b0*/  ISETP.GE.AND P0, PT, R29, R16, PT ;  /* 0x000000101d00720c */ /* 0x008fda0003f06270 */
[----:B------:R-:W-:Y:S05]  /*00c0*/  @P0 EXIT ;  /* 0x000000000000094d */ /* 0x000fea0003800000 */
[----:B------:R-:W-:Y:S01]  /*00d0*/  MOV R0, 0x10 ;  /* 0x0000001000007802 */ /* 0x000fe20000000f00 */
[----:B------:R-:W0:Y:S01]  /*00e0*/  LDCU UR4, c[0x0][0x388] ;  /* 0x00007100ff0477ac */ /* 0x000e220008000800 */
[----:B------:R-:W-:Y:S02]  /*00f0*/  SHF.R.S32.HI R16, RZ, 0x1f, R16 ;  /* 0x0000001fff107819 */ /* 0x000fe40000011410 */
[----:B------:R1:W2:Y:S03]  /*0100*/  LDC.64 R2, c[0x4][R0] ;  /* 0x0100000000027b82 */ /* 0x0002a60000000a00 */
[----:B------:R-:W-:Y:S02]  /*0110*/  IMAD.MOV.U32 R5, RZ, RZ, R16 ;  /* 0x000000ffff057224 */ /* 0x000fe400078e0010 */
[----:B01----:R-:W-:-:S07]  /*0120*/  IMAD.U32 R4, RZ, RZ, UR4 ;  /* 0x00000004ff047e24 */ /* 0x003fce000f8e00ff */
[----:B------:R-:W-:-:S07]  /*0130*/  LEPC R20, `(.L_x_15) ;  /* 0x000000001014794e */ /* 0x000fce0000000000 */
[----:B--2---:R-:W-:Y:S05]  /*0140*/  CALL.ABS.NOINC R2 ;  /* 0x0000000002007343 */ /* 0x004fea0003c00000 */
.L_x_15:
[----:B------:R-:W0:Y:S01]  /*0150*/  LDC R17, c[0x0][0x388] ;  /* 0x0000e200ff117b82 */ /* 0x000e220000000800 */
[----:B------:R-:W-:Y:S02]  /*0160*/  IMAD.MOV.U32 R26, RZ, RZ, R4 ;  /* 0x000000ffff1a7224 */ /* 0x000fe400078e0004 */
[----:B------:R-:W-:-:S05]  /*0170*/  IMAD.MOV.U32 R2, RZ, RZ, R5 ;  /* 0x000000ffff027224 */ /* 0x000fca00078e0005 */
[----:B------:R-:W1:Y:S01]  /*0180*/  LDC.64 R8, c[0x0][0x358] ;  /* 0x0000d600ff087b82 */ /* 0x000e620000000a00 */
[----:B0-----:R-:W-:-:S04]  /*0190*/  ISETP.GE.AND P0, PT, R17, 0x1, PT ;  /* 0x000000011100780c */ /* 0x001fc80003f06270 */
[----:B------:R-:W-:-:S09]  /*01a0*/  P2R R0, PR, RZ, 0x1 ;  /* 0x00000001ff007803 */ /* 0x000fd20000000000 */
[----:B-1----:R-:W-:Y:S05]  /*01b0*/  @!P0 BRA `(.L_x_16) ;  /* 0x0000000800008947 */ /* 0x002fea0003800000 */
[C---:B------:R-:W-:Y:S01]  /*01c0*/  VIADD R0, R17.reuse, 0xffffffff ;  /* 0xffffffff11007836 */ /* 0x040fe20000000000 */
[----:B------:R-:W-:Y:S01]  /*01d0*/  LOP3.LUT R6, R17, 0xf, RZ, 0xc0, !PT ;  /* 0x0000000f11067812 */ /* 0x000fe200078ec0ff */
[----:B------:R-:W-:-:S03]  /*01e0*/  IMAD.MOV.U32 R3, RZ, RZ, RZ ;  /* 0x000000ffff037224 */ /* 0x000fc600078e00ff */
[----:B------:R-:W-:Y:S02]  /*01f0*/  ISETP.GE.U32.AND P0, PT, R0, 0xf, PT ;  /* 0x0000000f0000780c */ /* 0x000fe40003f06070 */
[----:B------:R-:W-:-:S11]  /*0200*/  ISETP.NE.AND P1, PT, R6, RZ, PT ;  /* 0x000000ff0600720c */ /* 0x000fd60003f25270 */
[----:B------:R-:W-:Y:S05]  /*0210*/  @!P0 BRA `(.L_x_17) ;  /* 0x0000000000e48947 */ /* 0x000fea0003800000 */
[----:B------:R-:W-:Y:S01]  /*0220*/  BSSY.RECONVERGENT B0, `(.L_x_17) ;  /* 0x0000038000007945 */ /* 0x000fe20003800200 */
[----:B------:R-:W-:Y:S01]  /*0230*/  LOP3.LUT R3, R17, 0x7ffffff0, RZ, 0xc0, !PT ;  /* 0x7ffffff011037812 */ /* 0x000fe200078ec0ff */
[----:B------:R-:W-:-:S07]  /*0240*/  IMAD.MOV.U32 R0, RZ, RZ, RZ ;  /* 0x000000ffff007224 */ /* 0x000fce00078e00ff */
.L_x_18:
[C---:B0-----:R-:W-:Y:S01]  /*0250*/  IADD3 R4, P0, PT, R0.reuse, R26, RZ ;  /* 0x0000001a00047210 */ /* 0x041fe20007f1e0ff */
[----:B------:R-:W-:Y:S01]  /*0260*/  VIADD R0, R0, 0x10 ;  /* 0x0000001000007836 */ /* 0x000fe20000000000 */
[C---:B------:R-:W-:Y:S02]  /*0270*/  R2UR UR4, R8.reuse ;  /* 0x00000000080472ca */ /* 0x040fe400000e0000 */
[C---:B------:R-:W-:Y:S01]  /*0280*/  R2UR UR5, R9.reuse ;  /* 0x00000000090572ca */ /* 0x040fe200000e0000 */
[----:B------:R-:W-:Y:S01]  /*0290*/  IMAD.X R5, RZ, RZ, R2, P0 ;  /* 0x000000ffff057224 */ /* 0x000fe200000e0602 */
[C---:B------:R-:W-:Y:S02]  /*02a0*/  R2UR UR6, R8.reuse ;  /* 0x00000000080672ca */ /* 0x040fe400000e0000 */
[----:B------:R-:W-:Y:S02]  /*02b0*/  R2UR UR7, R9 ;  /* 0x00000000090772ca */ /* 0x000fe400000e0000 */
[----:B------:R-:W-:-:S02]  /*02c0*/  R2UR UR8, R8 ;  /* 0x00000000080872ca */ /* 0x000fc400000e0000 */
[C---:B------:R-:W-:Y:S02]  /*02d0*/  R2UR UR9, R9.reuse ;  /* 0x00000000090972ca */ /* 0x040fe400000e0000 */
[C---:B------:R-:W-:Y:S02]  /*02e0*/  R2UR UR10, R8.reuse ;  /* 0x00000000080a72ca */ /* 0x040fe400000e0000 */
[C---:B------:R-:W-:Y:S01]  /*02f0*/  R2UR UR11, R9.reuse ;  /* 0x00000000090b72ca */ /* 0x040fe200000e0000 */
[----:B------:R0:W-:Y:S01]  /*0300*/  ST.E.U8 desc[UR4][R4.64], RZ ;  /* 0x000000ff04007985 */ /* 0x0001e2000c101104 */
[C---:B------:R-:W-:Y:S02]  /*0310*/  R2UR UR12, R8.reuse ;  /* 0x00000000080c72ca */ /* 0x040fe400000e0000 */
[----:B------:R-:W-:Y:S01]  /*0320*/  R2UR UR13, R9 ;  /* 0x00000000090d72ca */ /* 0x000fe200000e0000 */
[----:B------:R0:W-:Y:S01]  /*0330*/  ST.E.U8 desc[UR6][R4.64+0x1], RZ ;  /* 0x000001ff04007985 */ /* 0x0001e2000c101106 */
[----:B------:R-:W-:-:S02]  /*0340*/  R2UR UR14, R8 ;  /* 0x00000000080e72ca */ /* 0x000fc400000e0000 */
[C---:B------:R-:W-:Y:S01]  /*0350*/  R2UR UR15, R9.reuse ;  /* 0x00000000090f72ca */ /* 0x040fe200000e0000 */
[----:B------:R0:W-:Y:S01]  /*0360*/  ST.E.U8 desc[UR8][R4.64+0x2], RZ ;  /* 0x000002ff04007985 */ /* 0x0001e2000c101108 */
        /* <DEDUP_REMOVED lines=27> */
[----:B------:R-:W-:Y:S02]  /*0520*/  R2UR UR34, R8 ;  /* 0x00000000082272ca */ /* 0x000fe400000e0000 */
[----:B------:R-:W-:Y:S01]  /*0530*/  R2UR UR35, R9 ;  /* 0x00000000092372ca */ /* 0x000fe200000e0000 */
[----:B------:R0:W-:Y:S01]  /*0540*/  ST.E.U8 desc[UR28][R4.64+0xc], RZ ;  /* 0x00000cff04007985 */ /* 0x0001e2000c10111c */
[----:B------:R-:W-:-:S03]  /*0550*/  ISETP.NE.AND P0, PT, R0, R3, PT ;  /* 0x000000030000720c */ /* 0x000fc60003f05270 */
[----:B------:R0:W-:Y:S04]  /*0560*/  ST.E.U8 desc[UR30][R4.64+0xd], RZ ;  /* 0x00000dff04007985 */ /* 0x0001e8000c10111e */
[----:B------:R0:W-:Y:S04]  /*0570*/  ST.E.U8 desc[UR32][R4.64+0xe], RZ ;  /* 0x00000eff04007985 */ /* 0x0001e8000c101120 */
[----:B------:R0:W-:Y:S02]  /*0580*/  ST.E.U8 desc[UR34][R4.64+0xf], RZ ;  /* 0x00000fff04007985 */ /* 0x0001e4000c101122 */
[----:B------:R-:W-:Y:S05]  /*0590*/  @P0 BRA `(.L_x_18) ;  /* 0xfffffffc002c0947 */ /* 0x000fea000383ffff */
[----:B------:R-:W-:Y:S05]  /*05a0*/  BSYNC.RECONVERGENT B0 ;  /* 0x0000000000007941 */ /* 0x000fea0003800200 */
.L_x_17:
[----:B------:R-:W-:Y:S04]  /*05b0*/  BSSY.RECONVERGENT B0, `(.L_x_16) ;  /* 0x0000040000007945 */ /* 0x000fe80003800200 */
[----:B------:R-:W-:Y:S05]  /*05c0*/  @!P1 BRA `(.L_x_19) ;  /* 0x0000000000f89947 */ /* 0x000fea0003800000 */
[----:B------:R-:W-:Y:S02]  /*05d0*/  ISETP.GE.U32.AND P0, PT, R6, 0x8, PT ;  /* 0x000000080600780c */ /* 0x000fe40003f06070 */
[----:B------:R-:W-:-:S04]  /*05e0*/  LOP3.LUT R7, R17, 0x7, RZ, 0xc0, !PT ;  /* 0x0000000711077812 */ /* 0x000fc800078ec0ff */
[----:B------:R-:W-:-:S07]  /*05f0*/  ISETP.NE.AND P1, PT, R7, RZ, PT ;  /* 0x000000ff0700720c */ /* 0x000fce0003f25270 */
[----:B------:R-:W-:Y:S06]  /*0600*/  @!P0 BRA `(.L_x_20) ;  /* 0x00000000006c8947 */ /* 0x000fec0003800000 */
[C---:B------:R-:W-:Y:S02]  /*0610*/  R2UR UR4, R8.reuse ;  /* 0x00000000080472ca */ /* 0x040fe400000e0000 */
[C---:B------:R-:W-:Y:S02]  /*0620*/  R2UR UR5, R9.reuse ;  /* 0x00000000090572ca */ /* 0x040fe400000e0000 */
[C---:B------:R-:W-:Y:S02]  /*0630*/  R2UR UR6, R8.reuse ;  /* 0x00000000080672ca */ /* 0x040fe400000e0000 */
[C---:B------:R-:W-:Y:S02]  /*0640*/  R2UR UR7, R9.reuse ;  /* 0x00000000090772ca */ /* 0x040fe400000e0000 */
[----:B------:R-:W-:Y:S02]  /*0650*/  R2UR UR8, R8 ;  /* 0x00000000080872ca */ /* 0x000fe400000e0000 */
[----:B------:R-:W-:-:S02]  /*0660*/  R2UR UR9, R9 ;  /* 0x00000000090972ca */ /* 0x000fc400000e0000 */
        /* <DEDUP_REMOVED lines=8> */
[----:B------:R-:W-:Y:S02]  /*06f0*/  R2UR UR18, R8 ;  /* 0x00000000081272ca */ /* 0x000fe400000e0000 */
[----:B------:R-:W-:Y:S02]  /*0700*/  R2UR UR19, R9 ;  /* 0x00000000091372ca */ /* 0x000fe400000e0000 */
[C---:B0-----:R-:W-:Y:S01]  /*0710*/  IADD3 R4, P0, PT, R3.reuse, R26, RZ ;  /* 0x0000001a03047210 */ /* 0x041fe20007f1e0ff */
[----:B------:R-:W-:-:S04]  /*0720*/  VIADD R3, R3, 0x8 ;  /* 0x0000000803037836 */ /* 0x000fc80000000000 */
[----:B------:R-:W-:-:S05]  /*0730*/  IMAD.X R5, RZ, RZ, R2, P0 ;  /* 0x000000ffff057224 */ /* 0x000fca00000e0602 */
[----:B------:R1:W-:Y:S04]  /*0740*/  ST.E.U8 desc[UR4][R4.64], RZ ;  /* 0x000000ff04007985 */ /* 0x0003e8000c101104 */
[----:B------:R1:W-:Y:S04]  /*0750*/  ST.E.U8 desc[UR6][R4.64+0x1], RZ ;  /* 0x000001ff04007985 */ /* 0x0003e8000c101106 */
[----:B------:R1:W-:Y:S04]  /*0760*/  ST.E.U8 desc[UR8][R4.64+0x2], RZ ;  /* 0x000002ff04007985 */ /* 0x0003e8000c101108 */
[----:B------:R1:W-:Y:S04]  /*0770*/  ST.E.U8 desc[UR10][R4.64+0x3], RZ ;  /* 0x000003ff04007985 */ /* 0x0003e8000c10110a */
[----:B------:R1:W-:Y:S04]  /*0780*/  ST.E.U8 desc[UR12][R4.64+0x4], RZ ;  /* 0x000004ff04007985 */ /* 0x0003e8000c10110c */
[----:B------:R1:W-:Y:S04]  /*0790*/  ST.E.U8 desc[UR14][R4.64+0x5], RZ ;  /* 0x000005ff04007985 */ /* 0x0003e8000c10110e */
[----:B------:R1:W-:Y:S04]  /*07a0*/  ST.E.U8 desc[UR16][R4.64+0x6], RZ ;  /* 0x000006ff04007985 */ /* 0x0003e8000c101110 */
[----:B------:R1:W-:Y:S02]  /*07b0*/  ST.E.U8 desc[UR18][R4.64+0x7], RZ ;  /* 0x000007ff04007985 */ /* 0x0003e4000c101112 */
.L_x_20:
        /* <DEDUP_REMOVED lines=11> */
[----:B------:R-:W-:Y:S02]  /*0870*/  R2UR UR10, R8 ;  /* 0x00000000080a72ca */ /* 0x000fe400000e0000 */
[----:B------:R-:W-:Y:S02]  /*0880*/  R2UR UR11, R9 ;  /* 0x00000000090b72ca */ /* 0x000fe400000e0000 */
[C---:B01----:R-:W-:Y:S01]  /*0890*/  IADD3 R4, P0, PT, R3.reuse, R26, RZ ;  /* 0x0000001a03047210 */ /* 0x043fe20007f1e0ff */
[----:B------:R-:W-:-:S04]  /*08a0*/  VIADD R3, R3, 0x4 ;  /* 0x0000000403037836 */ /* 0x000fc80000000000 */
[----:B------:R-:W-:-:S05]  /*08b0*/  IMAD.X R5, RZ, RZ, R2, P0 ;  /* 0x000000ffff057224 */ /* 0x000fca00000e0602 */
[----:B------:R2:W-:Y:S04]  /*08c0*/  ST.E.U8 desc[UR4][R4.64], RZ ;  /* 0x000000ff04007985 */ /* 0x0005e8000c101104 */
[----:B------:R2:W-:Y:S04]  /*08d0*/  ST.E.U8 desc[UR6][R4.64+0x1], RZ ;  /* 0x000001ff04007985 */ /* 0x0005e8000c101106 */
[----:B------:R2:W-:Y:S04]  /*08e0*/  ST.E.U8 desc[UR8][R4.64+0x2], RZ ;  /* 0x000002ff04007985 */ /* 0x0005e8000c101108 */
[----:B------:R2:W-:Y:S02]  /*08f0*/  ST.E.U8 desc[UR10][R4.64+0x3], RZ ;  /* 0x000003ff04007985 */ /* 0x0005e4000c10110a */
.L_x_21:
[----:B------:R-:W-:Y:S05]  /*0900*/  @!P1 BRA `(.L_x_19) ;  /* 0x0000000000289947 */ /* 0x000fea0003800000 */
[----:B------:R-:W-:-:S07]  /*0910*/  IMAD.MOV.U32 R7, RZ, RZ, RZ ;  /* 0x000000ffff077224 */ /* 0x000fce00078e00ff */
.L_x_22:
[----:B0123--:R-:W-:Y:S01]  /*0920*/  IADD3 R4, P0, PT, R3, R26, RZ ;  /* 0x0000001a03047210 */ /* 0x00ffe20007f1e0ff */
[----:B------:R-:W-:Y:S01]  /*0930*/  VIADD R7, R7, 0x1 ;  /* 0x0000000107077836 */ /* 0x000fe20000000000 */
[----:B------:R-:W-:Y:S01]  /*0940*/  R2UR UR4, R8 ;  /* 0x00000000080472ca */ /* 0x000fe200000e0000 */
[----:B------:R-:W-:Y:S01]  /*0950*/  VIADD R3, R3, 0x1 ;  /* 0x0000000103037836 */ /* 0x000fe20000000000 */
[----:B------:R-:W-:Y:S01]  /*0960*/  R2UR UR5, R9 ;  /* 0x00000000090572ca */ /* 0x000fe200000e0000 */
[----:B------:R-:W-:Y:S01]  /*0970*/  IMAD.X R5, RZ, RZ, R2, P0 ;  /* 0x000000ffff057224 */ /* 0x000fe200000e0602 */
[----:B------:R-:W-:-:S11]  /*0980*/  ISETP.NE.AND P0, PT, R7, R0, PT ;  /* 0x000000000700720c */ /* 0x000fd60003f05270 */
[----:B------:R3:W-:Y:S02]  /*0990*/  ST.E.U8 desc[UR4][R4.64], RZ ;  /* 0x000000ff04007985 */ /* 0x0007e4000c101104 */
[----:B------:R-:W-:Y:S05]  /*09a0*/  @P0 BRA `(.L_x_22) ;  /* 0xfffffffc00dc0947 */ /* 0x000fea000383ffff */
.L_x_19:
[----:B------:R-:W-:Y:S05]  /*09b0*/  BSYNC.RECONVERGENT B0 ;  /* 0x0000000000007941 */ /* 0x000fea0003800200 */
.L_x_16:
[----:B------:R-:W-:Y:S01]  /*09c0*/  R2UR UR4, R8 ;  /* 0x00000000080472ca */ /* 0x000fe200000e0000 */
[----:B------:R-:W-:Y:S01]  /*09d0*/  IMAD.MOV.U32 R3, RZ, RZ, 0x1 ;  /* 0x00000001ff037424 */ /* 0x000fe200078e00ff */
[----:B------:R-:W-:Y:S01]  /*09e0*/  R2UR UR5, R9 ;  /* 0x00000000090572ca */ /* 0x000fe200000e0000 */
[----:B0123--:R-:W-:Y:S01]  /*09f0*/  IMAD.SHL.U32 R4, R17, 0x4, RZ ;  /* 0x0000000411047824 */ /* 0x00ffe200078e00ff */
[C---:B------:R-:W-:Y:S02]  /*0a00*/  IADD3 R6, P0, PT, R29.reuse, R26, RZ ;  /* 0x0000001a1d067210 */ /* 0x040fe40007f1e0ff */
[----:B------:R-:W-:Y:S02]  /*0a10*/  MOV R0, 0x10 ;  /* 0x0000001000007802 */ /* 0x000fe40000000f00 */
[----:B------:R-:W-:Y:S02]  /*0a20*/  LEA.HI.X.SX32 R7, R29, R2, 0x1, P0 ;  /* 0x000000021d077211 */ /* 0x000fe400000f0eff */
[----:B------:R0:W1:Y:S01]  /*0a30*/  LDC.64 R8, c[0x4][R0] ;  /* 0x0100000000087b82 */ /* 0x0000620000000a00 */
[----:B------:R-:W-:-:S04]  /*0a40*/  SHF.L.U64.HI R5, R17, 0x2, R16 ;  /* 0x0000000211057819 */ /* 0x000fc80000010210 */
[----:B------:R0:W-:Y:S03]  /*0a50*/  ST.E.U8 desc[UR4][R6.64], R3 ;  /* 0x0000000306007985 */ /* 0x0001e6000c101104 */
[----:B------:R-:W-:-:S07]  /*0a60*/  LEPC R20, `(.L_x_23) ;  /* 0x000000001014794e */ /* 0x000fce0000000000 */
[----:B01----:R-:W-:Y:S05]  /*0a70*/  CALL.ABS.NOINC R8 ;  /* 0x0000000008007343 */ /* 0x003fea0003c00000 */
.L_x_23:
[----:B------:R-:W-:Y:S01]  /*0a80*/  ISETP.GE.AND P6, PT, R17, 0x1, PT ;  /* 0x000000011100780c */ /* 0x000fe20003fc6270 */
[----:B------:R-:W-:Y:S01]  /*0a90*/  BSSY.RECONVERGENT B8, `(.L_x_24) ;  /* 0x0000311000087945 */ /* 0x000fe20003800200 */
[----:B------:R-:W-:Y:S02]  /*0aa0*/  IMAD.MOV.U32 R16, RZ, RZ, R4 ;  /* 0x000000ffff107224 */ /* 0x000fe400078e0004 */
[----:B------:R-:W-:-:S09]  /*0ab0*/  IMAD.MOV.U32 R17, RZ, RZ, R5 ;  /* 0x000000ffff117224 */ /* 0x000fd200078e0005 */
[----:B------:R-:W-:Y:S05]  /*0ac0*/  @!P6 BRA `(.L_x_25) ;  /* 0x00000030000ce947 */ /* 0x000fea0003800000 */
[----:B------:R-:W0:Y:S01]  /*0ad0*/  LDC R0, c[0x0][0x388] ;  /* 0x0000e200ff007b82 */ /* 0x000e220000000800 */
[----:B------:R-:W-:Y:S02]  /*0ae0*/  IMAD.MOV.U32 R30, RZ, RZ, RZ ;  /* 0x000000ffff1e7224 */ /* 0x000fe400078e00ff */
[C---:B0-----:R-:W-:Y:S02]  /*0af0*/  VIADD R3, R0.reuse, 0xffffffff ;  /* 0xffffffff00037836 */ /* 0x041fe40000000000 */
[----:B------:R-:W-:-:S03]  /*0b00*/  IMAD R32, R0, R0, RZ ;  /* 0x0000000000207224 */ /* 0x000fc600078e02ff */
[----:B------:R-:W-:-:S13]  /*0b10*/  ISETP.GE.U32.AND P0, PT, R3, 0x7, PT ;  /* 0x000000070300780c */ /* 0x000fda0003f06070 */
[----:B------:R-:W-:Y:S05]  /*0b20*/  @!P0 BRA `(.L_x_26) ;  /* 0x0000000800648947 */ /* 0x000fea0003800000 */
[----:B------:R-:W-:Y:S01]  /*0b30*/  BSSY.RECONVERGENT B7, `(.L_x_26) ;  /* 0x0000098000077945 */ /* 0x000fe20003800200 */
[----:B------:R-:W-:Y:S01]  /*0b40*/  LOP3.LUT R30, R0, 0x7ffffff8, RZ, 0xc0, !PT ;  /* 0x7ffffff8001e7812 */ /* 0x000fe200078ec0ff */
[----:B------:R-:W-:-:S07]  /*0b50*/  IMAD.MOV.U32 R33, RZ, RZ, RZ ;  /* 0x000000ffff217224 */ /* 0x000fce00078e00ff */
.L_x_43:
[----:B0-----:R-:W0:Y:S01]  /*0b60*/  LDCU UR4, c[0x0][0x388] ;  /* 0x00007100ff0477ac */ /* 0x001e220008000800 */
[----:B------:R-:W-:Y:S01]  /*0b70*/  BSSY.RECONVERGENT B6, `(.L_x_27) ;  /* 0x000000c000067945 */ /* 0x000fe20003800200 */
[----:B0-----:R-:W-:-:S05]  /*0b80*/  IMAD R3, R29, UR4, R33 ;  /* 0x000000041d037c24 */ /* 0x001fca000f8e0221 */
[----:B------:R-:W-:-:S13]  /*0b90*/  ISETP.GE.AND P0, PT, R3, R32, PT ;  /* 0x000000200300720c */ /* 0x000fda0003f06270 */
[----:B-1----:R-:W-:Y:S05]  /*0ba0*/  @!P0 BRA `(.L_x_28) ;  /* 0x0000000000208947 */ /* 0x002fea0003800000 */
[----:B------:R-:W-:Y:S01]  /*0bb0*/  MOV R0, 0x18 ;  /* 0x0000001800007802 */ /* 0x000fe20000000f00 */
[----:B------:R-:W0:Y:S01]  /*0bc0*/  LDCU.64 UR4, c[0x4][URZ] ;  /* 0x01000000ff0477ac */ /* 0x000e220008000a00 */
[----:B------:R-:W-:Y:S02]  /*0bd0*/  CS2R R6, SRZ ;  /* 0x0000000000067805 */ /* 0x000fe4000001ff00 */
[----:B------:R1:W2:Y:S01]  /*0be0*/  LDC.64 R8, c[0x4][R0] ;  /* 0x0100000000087b82 */ /* 0x0002a20000000a00 */
[----:B0-----:R-:W-:Y:S02]  /*0bf0*/  IMAD.U32 R4, RZ, RZ, UR4 ;  /* 0x00000004ff047e24 */ /* 0x001fe4000f8e00ff */
[----:B-1----:R-:W-:-:S07]  /*0c00*/  IMAD.U32 R5, RZ, RZ, UR5 ;  /* 0x00000005ff057e24 */ /* 0x002fce000f8e00ff */
[----:B------:R-:W-:-:S07]  /*0c10*/  LEPC R20, `(.L_x_28) ;  /* 0x000000001014794e */ /* 0x000fce0000000000 */
[----:B--2---:R-:W-:Y:S05]  /*0c20*/  CALL.ABS.NOINC R8 ;  /* 0x0000000008007343 */ /* 0x004fea0003c00000 */
.L_x_28:
[----:B------:R-:W-:Y:S05]  /*0c30*/  BSYNC.RECONVERGENT B6 ;  /* 0x0000000000067941 */ /* 0x000fea0003800200 */
.L_x_27:
[----:B------:R-:W0:Y:S01]  /*0c40*/  LDC.64 R22, c[0x0][0x358] ;  /* 0x0000d600ff167b82 */ /* 0x000e220000000a00 */
[----:B------:R-:W1:Y:S07]  /*0c50*/  LDCU UR4, c[0x0][0x388] ;  /* 0x00007100ff0477ac */ /* 0x000e6e0008000800 */
[----:B------:R-:W2:Y:S01]  /*0c60*/  LDC.64 R24, c[0x0][0x380] ;  /* 0x0000e000ff187b82 */ /* 0x000ea20000000a00 */
[----:B-1----:R-:W-:Y:S01]  /*0c70*/  IMAD R31, R29, UR4, R33 ;  /* 0x000000041d1f7c24 */ /* 0x002fe2000f8e0221 */
[----:B0-----:R-:W-:-:S02]  /*0c80*/  R2UR UR6, R22 ;  /* 0x00000000160672ca */ /* 0x001fc400000e0000 */
[----:B------:R-:W-:Y:S01]  /*0c90*/  R2UR UR7, R23 ;  /* 0x00000000170772ca */ /* 0x000fe200000e0000 */
[----:B--2---:R-:W-:-:S12]  /*0ca0*/  IMAD.WIDE R24, R31, 0x4, R24 ;  /* 0x000000041f187825 */ /* 0x004fd800078e0218 */
[----:B------:R-:W2:Y:S01]  /*0cb0*/  LDG.E R3, desc[UR6][R24.64] ;  /* 0x0000000618037981 */ /* 0x000ea2000c1e1900 */
[----:B------:R-:W-:Y:S01]  /*0cc0*/  VIADD R7, R31, 0x1 ;  /* 0x000000011f077836 */ /* 0x000fe20000000000 */
[----:B------:R-:W-:Y:S01]  /*0cd0*/  R2UR UR4, R22 ;  /* 0x00000000160472ca */ /* 0x000fe200000e0000 */
[----:B------:R-:W-:Y:S01]  /*0ce0*/  IMAD.WIDE.U32 R4, R33, 0x4, R16 ;  /* 0x0000000421047825 */ /* 0x000fe200078e0010 */
[----:B------:R-:W-:Y:S01]  /*0cf0*/  R2UR UR5, R23 ;  /* 0x00000000170572ca */ /* 0x000fe200000e0000 */
[----:B------:R-:W-:Y:S01]  /*0d00*/  BSSY.RECONVERGENT B6, `(.L_x_29) ;  /* 0x000000c000067945 */ /* 0x000fe20003800200 */
[----:B------:R-:W-:-:S11]  /*0d10*/  ISETP.GE.AND P0, PT, R7, R32, PT ;  /* 0x000000200700720c */ /* 0x000fd60003f06270 */
[----:B--2---:R0:W-:Y:S02]  /*0d20*/  ST.E desc[UR4][R4.64], R3 ;  /* 0x0000000304007985 */ /* 0x0041e4000c101904 */
[----:B------:R-:W-:Y:S05]  /*0d30*/  @!P0 BRA `(.L_x_30) ;  /* 0x0000000000208947 */ /* 0x000fea0003800000 */
[----:B------:R-:W-:Y:S01]  /*0d40*/  MOV R8, 0x18 ;  /* 0x0000001800087802 */ /* 0x000fe20000000f00 */
[----:B------:R-:W0:Y:S01]  /*0d50*/  LDCU.64 UR4, c[0x4][URZ] ;  /* 0x01000000ff0477ac */ /* 0x000e220008000a00 */
[----:B------:R-:W-:-:S04]  /*0d60*/  CS2R R6, SRZ ;  /* 0x0000000000067805 */ /* 0x000fc8000001ff00 */
[----:B------:R-:W1:Y:S01]  /*0d70*/  LDC.64 R8, c[0x4][R8] ;  /* 0x0100000008087b82 */ /* 0x000e620000000a00 */
[----:B0-----:R-:W-:Y:S02]  /*0d80*/  IMAD.U32 R4, RZ, RZ, UR4 ;  /* 0x00000004ff047e24 */ /* 0x001fe4000f8e00ff */
[----:B------:R-:W-:-:S07]  /*0d90*/  IMAD.U32 R5, RZ, RZ, UR5 ;  /* 0x00000005ff057e24 */ /* 0x000fce000f8e00ff */
[----:B------:R-:W-:-:S07]  /*0da0*/  LEPC R20, `(.L_x_30) ;  /* 0x000000001014794e */ /* 0x000fce0000000000 */
[----:B-1----:R-:W-:Y:S05]  /*0db0*/  CALL.ABS.NOINC R8 ;  /* 0x0000000008007343 */ /* 0x002fea0003c00000 */
.L_x_30:
[----:B------:R-:W-:Y:S05]  /*0dc0*/  BSYNC.RECONVERGENT B6 ;  /* 0x0000000000067941 */ /* 0x000fea0003800200 */
.L_x_29:
[----:B------:R-:W-:Y:S02]  /*0dd0*/  R2UR UR4, R22 ;  /* 0x00000000160472ca */ /* 0x000fe400000e0000 */
[----:B------:R-:W-:-:S13]  /*0de0*/  R2UR UR5, R23 ;  /* 0x00000000170572ca */ /* 0x000fda00000e0000 */
[----:B0-----:R-:W2:Y:S01]  /*0df0*/  LDG.E R3, desc[UR4][R24.64+0x4] ;  /* 0x0000040418037981 */ /* 0x001ea2000c1e1900 */
[----:B------:R-:W-:Y:S01]  /*0e00*/  VIADD R5, R31, 0x2 ;  /* 0x000000021f057836 */ /* 0x000fe20000000000 */
[----:B------:R-:W-:Y:S01]  /*0e10*/  BSSY.RECONVERGENT B6, `(.L_x_31) ;  /* 0x000000d000067945 */ /* 0x000fe20003800200 */
[----:B------:R-:W-:-:S03]  /*0e20*/  IMAD.WIDE.U32 R18, R33, 0x4, R16 ;  /* 0x0000000421127825 */ /* 0x000fc600078e0010 */
[----:B------:R-:W-:Y:S02]  /*0e30*/  ISETP.GE.AND P0, PT, R5, R32, PT ;  /* 0x000000200500720c */ /* 0x000fe40003f06270 */
[----:B--2---:R0:W-:Y:S11]  /*0e40*/  ST.E desc[UR4][R18.64+0x4], R3 ;  /* 0x0000040312007985 */ /* 0x0041f6000c101904 */
[----:B------:R-:W-:Y:S05]  /*0e50*/  @!P0 BRA `(.L_x_32) ;  /* 0x0000000000208947 */ /* 0x000fea0003800000 */
[----:B------:R-:W-:Y:S01]  /*0e60*/  MOV R8, 0x18 ;  /* 0x0000001800087802 */ /* 0x000fe20000000f00 */
[----:B------:R-:W1:Y:S01]  /*0e70*/  LDCU.64 UR4, c[0x4][URZ] ;  /* 0x01000000ff0477ac */ /* 0x000e620008000a00 */
[----:B------:R-:W-:-:S04]  /*0e80*/  CS2R R6, SRZ ;  /* 0x0000000000067805 */ /* 0x000fc8000001ff00 */
[----:B------:R-:W2:Y:S01]  /*0e90*/  LDC.64 R8, c[0x4][R8] ;  /* 0x0100000008087b82 */ /* 0x000ea20000000a00 */
[----:B-1----:R-:W-:Y:S02]  /*0ea0*/  IMAD.U32 R4, RZ, RZ, UR4 ;  /* 0x00000004ff047e24 */ /* 0x002fe4000f8e00ff */
[----:B------:R-:W-:-:S07]  /*0eb0*/  IMAD.U32 R5, RZ, RZ, UR5 ;  /* 0x00000005ff057e24 */ /* 0x000fce000f8e00ff */
[----:B------:R-:W-:-:S07]  /*0ec0*/  LEPC R20, `(.L_x_32) ;  /* 0x000000001014794e */ /* 0x000fce0000000000 */
[----:B0-2---:R-:W-:Y:S05]  /*0ed0*/  CALL.ABS.NOINC R8 ;  /* 0x0000000008007343 */ /* 0x005fea0003c00000 */
.L_x_32:
[----:B------:R-:W-:Y:S05]  /*0ee0*/  BSYNC.RECONVERGENT B6 ;  /* 0x0000000000067941 */ /* 0x000fea0003800200 */
.L_x_31:
[----:B------:R-:W-:Y:S02]  /*0ef0*/  R2UR UR4, R22 ;  /* 0x00000000160472ca */ /* 0x000fe400000e0000 */
[----:B------:R-:W-:-:S13]  /*0f00*/  R2UR UR5, R23 ;  /* 0x00000000170572ca */ /* 0x000fda00000e0000 */
[----:B0-----:R-:W2:Y:S01]  /*0f10*/  LDG.E R3, desc[UR4][R24.64+0x8] ;  /* 0x0000080418037981 */ /* 0x001ea2000c1e1900 */
[----:B------:R-:W-:Y:S01]  /*0f20*/  VIADD R5, R31, 0x3 ;  /* 0x000000031f057836 */ /* 0x000fe20000000000 */
[----:B------:R-:W-:Y:S04]  /*0f30*/  BSSY.RECONVERGENT B6, `(.L_x_33) ;  /* 0x000000c000067945 */ /* 0x000fe80003800200 */
[----:B------:R-:W-:Y:S01]  /*0f40*/  ISETP.GE.AND P0, PT, R5, R32, PT ;  /* 0x000000200500720c */ /* 0x000fe20003f06270 */
[----:B--2---:R0:W-:-:S12]  /*0f50*/  ST.E desc[UR4][R18.64+0x8], R3 ;  /* 0x0000080312007985 */ /* 0x0041d8000c101904 */
        /* <DEDUP_REMOVED lines=9> */
.L_x_34:
[----:B------:R-:W-:Y:S05]  /*0ff0*/  BSYNC.RECONVERGENT B6 ;  /* 0x0000000000067941 */ /* 0x000fea0003800200 */
.L_x_33:
        /* <DEDUP_REMOVED lines=16> */
.L_x_36:
[----:B------:R-:W-:Y:S05]  /*1100*/  BSYNC.RECONVERGENT B6 ;  /* 0x0000000000067941 */ /* 0x000fea0003800200 */
.L_x_35:
        /* <DEDUP_REMOVED lines=16> */
.L_x_38:
[----:B------:R-:W-:Y:S05]  /*1210*/  BSYNC.RECONVERGENT B6 ;  /* 0x0000000000067941 */ /* 0x000fea0003800200 */
.L_x_37:
        /* <DEDUP_REMOVED lines=16> */
.L_x_40:
[----:B------:R-:W-:Y:S05]  /*1320*/  BSYNC.RECONVERGENT B6 ;  /* 0x0000000000067941 */ /* 0x000fea0003800200 */
.L_x_39:
        /* <DEDUP_REMOVED lines=16> */
.L_x_42:
[----:B------:R-:W-:Y:S05]  /*1430*/  BSYNC.RECONVERGENT B6 ;  /* 0x0000000000067941 */ /* 0x000fea0003800200 */
.L_x_41:
[----:B------:R-:W-:Y:S02]  /*1440*/  R2UR UR4, R22 ;  /* 0x00000000160472ca */ /* 0x000fe400000e0000 */
[----:B------:R-:W-:-:S13]  /*1450*/  R2UR UR5, R23 ;  /* 0x00000000170572ca */ /* 0x000fda00000e0000 */
[----:B------:R-:W2:Y:S01]  /*1460*/  LDG.E R25, desc[UR4][R24.64+0x1c] ;  /* 0x00001c0418197981 */ /* 0x000ea2000c1e1900 */
[----:B------:R-:W-:-:S05]  /*1470*/  VIADD R33, R33, 0x8 ;  /* 0x0000000821217836 */ /* 0x000fca0000000000 */
[----:B------:R-:W-:Y:S01]  /*1480*/  ISETP.NE.AND P0, PT, R33, R30, PT ;  /* 0x0000001e2100720c */ /* 0x000fe20003f05270 */
[----:B--2---:R1:W-:-:S12]  /*1490*/  ST.E desc[UR4][R18.64+0x1c], R25 ;  /* 0x00001c1912007985 */ /* 0x0043d8000c101904 */
[----:B------:R-:W-:Y:S05]  /*14a0*/  @P0 BRA `(.L_x_43) ;  /* 0xfffffff400ac0947 */ /* 0x000fea000383ffff */
[----:B------:R-:W-:Y:S05]  /*14b0*/  BSYNC.RECONVERGENT B7 ;  /* 0x0000000000077941 */ /* 0x000fea0003800200 */
.L_x_26:
[----:B------:R-:W2:Y:S02]  /*14c0*/  LDC R32, c[0x0][0x388] ;  /* 0x0000e200ff207b82 */ /* 0x000ea40000000800 */
[----:B--2---:R-:W-:-:S04]  /*14d0*/  LOP3.LUT R0, R32, 0x7, RZ, 0xc0, !PT ;  /* 0x0000000720007812 */ /* 0x004fc800078ec0ff */
[----:B------:R-:W-:-:S13]  /*14e0*/  ISETP.NE.AND P0, PT, R0, RZ, PT ;  /* 0x000000ff0000720c */ /* 0x000fda0003f05270 */
[----:B------:R-:W-:Y:S05]  /*14f0*/  @!P0 BRA `(.L_x_44) ;  /* 0x0000000800608947 */ /* 0x000fea0003800000 */
[----:B------:R-:W-:Y:S01]  /*1500*/  ISETP.GE.U32.AND P0, PT, R0, 0x4, PT ;  /* 0x000000040000780c */ /* 0x000fe20003f06070 */
[----:B------:R-:W2:-:S12]  /*1510*/  LDCU UR4, c[0x0][0x388] ;  /* 0x00007100ff0477ac */ /* 0x000e980008000800 */
[----:B------:R-:W-:Y:S05]  /*1520*/  @!P0 BRA `(.L_x_45) ;  /* 0x0000000400288947 */ /* 0x000fea0003800000 */
[----:B------:R-:W-:Y:S01]  /*1530*/  IMAD R32, R32, R32, RZ ;  /* 0x0000002020207224 */ /* 0x000fe200078e02ff */
[----:B------:R-:W-:Y:S01]  /*1540*/  BSSY.RECONVERGENT B6, `(.L_x_46) ;  /* 0x000000c000067945 */ /* 0x000fe20003800200 */
[----:B--2---:R-:W-:-:S05]  /*1550*/  IMAD R31, R29, UR4, R30 ;  /* 0x000000041d1f7c24 */ /* 0x004fca000f8e021e */
[----:B------:R-:W-:-:S13]  /*1560*/  ISETP.GE.AND P0, PT, R31, R32, PT ;  /* 0x000000201f00720c */ /* 0x000fda0003f06270 */
[----:B------:R-:W-:Y:S05]  /*1570*/  @!P0 BRA `(.L_x_47) ;  /* 0x0000000000208947 */ /* 0x000fea0003800000 */
[----:B------:R-:W-:Y:S01]  /*1580*/  MOV R0, 0x18 ;  /* 0x0000001800007802 */ /* 0x000fe20000000f00 */
[----:B------:R-:W2:Y:S01]  /*1590*/  LDCU.64 UR4, c[0x4][URZ] ;  /* 0x01000000ff0477ac */ /* 0x000ea20008000a00 */
[----:B------:R-:W-:Y:S02]  /*15a0*/  CS2R R6, SRZ ;  /* 0x0000000000067805 */ /* 0x000fe4000001ff00 */
[----:B------:R3:W4:Y:S01]  /*15b0*/  LDC.64 R8, c[0x4][R0] ;  /* 0x0100000000087b82 */ /* 0x0007220000000a00 */
[----:B--2---:R-:W-:Y:S02]  /*15c0*/  IMAD.U32 R4, RZ, RZ, UR4 ;  /* 0x00000004ff047e24 */ /* 0x004fe4000f8e00ff */
[----:B---3--:R-:W-:-:S07]  /*15d0*/  IMAD.U32 R5, RZ, RZ, UR5 ;  /* 0x00000005ff057e24 */ /* 0x008fce000f8e00ff */
[----:B------:R-:W-:-:S07]  /*15e0*/  LEPC R20, `(.L_x_47) ;  /* 0x000000001014794e */ /* 0x000fce0000000000 */
[----:B01--4-:R-:W-:Y:S05]  /*15f0*/  CALL.ABS.NOINC R8 ;  /* 0x0000000008007343 */ /* 0x013fea0003c00000 */
.L_x_47:
[----:B------:R-:W-:Y:S05]  /*1600*/  BSYNC.RECONVERGENT B6 ;  /* 0x0000000000067941 */ /* 0x000fea0003800200 */
.L_x_46:
[----:B01----:R-:W0:Y:S08]  /*1610*/  LDC.64 R18, c[0x0][0x358] ;  /* 0x0000d600ff127b82 */ /* 0x003e300000000a00 */
[----:B------:R-:W1:Y:S01]  /*1620*/  LDC.64 R24, c[0x0][0x380] ;  /* 0x0000e000ff187b82 */ /* 0x000e620000000a00 */
[----:B0-----:R-:W-:Y:S02]  /*1630*/  R2UR UR4, R18 ;  /* 0x00000000120472ca */ /* 0x001fe400000e0000 */
[----:B------:R-:W-:Y:S01]  /*1640*/  R2UR UR5, R19 ;  /* 0x00000000130572ca */ /* 0x000fe200000e0000 */
[----:B-1----:R-:W-:-:S12]  /*1650*/  IMAD.WIDE R24, R31, 0x4, R24 ;  /* 0x000000041f187825 */ /* 0x002fd800078e0218 */
[----:B------:R-:W2:Y:S01]  /*1660*/  LDG.E R3, desc[UR4][R24.64] ;  /* 0x0000000418037981 */ /* 0x000ea2000c1e1900 */
        /* <DEDUP_REMOVED lines=14> */
.L_x_49:
[----:B------:R-:W-:Y:S05]  /*1750*/  BSYNC.RECONVERGENT B6 ;  /* 0x0000000000067941 */ /* 0x000fea0003800200 */
.L_x_48:
        /* <DEDUP_REMOVED lines=16> */
.L_x_51:
[----:B------:R-:W-:Y:S05]  /*1860*/  BSYNC.RECONVERGENT B6 ;  /* 0x0000000000067941 */ /* 0x000fea0003800200 */
.L_x_50:
        /* <DEDUP_REMOVED lines=10> */
[----:B------:R-:W-:Y:S02]  /*1910*/  CS2R R6, SRZ ;  /* 0x0000000000067805 */ /* 0x000fe4000001ff00 */
[----:B------:R2:W3:Y:S01]  /*1920*/  LDC.64 R8, c[0x4][R0] ;  /* 0x0100000000087b82 */ /* 0x0004e20000000a00 */
[----:B-1----:R-:W-:Y:S02]  /*1930*/  IMAD.U32 R4, RZ, RZ, UR4 ;  /* 0x00000004ff047e24 */ /* 0x002fe4000f8e00ff */
[----:B--2---:R-:W-:-:S07]  /*1940*/  IMAD.U32 R5, RZ, RZ, UR5 ;  /* 0x00000005ff057e24 */ /* 0x004fce000f8e00ff */
[----:B------:R-:W-:-:S07]  /*1950*/  LEPC R20, `(.L_x_53) ;  /* 0x000000001014794e */ /* 0x000fce0000000000 */
[----:B0--3--:R-:W-:Y:S05]  /*1960*/  CALL.ABS.NOINC R8 ;  /* 0x0000000008007343 */ /* 0x009fea0003c00000 */
.L_x_53:
[----:B------:R-:W-:Y:S05]  /*1970*/  BSYNC.RECONVERGENT B6 ;  /* 0x0000000000067941 */ /* 0x000fea0003800200 */
.L_x_52:
[----:B------:R-:W-:Y:S02]  /*1980*/  R2UR UR4, R18 ;  /* 0x00000000120472ca */ /* 0x000fe400000e0000 */
[----:B------:R-:W-:-:S13]  /*1990*/  R2UR UR5, R19 ;  /* 0x00000000130572ca */ /* 0x000fda00000e0000 */
[----:B------:R-:W2:Y:S01]  /*19a0*/  LDG.E R25, desc[UR4][R24.64+0xc] ;  /* 0x00000c0418197981 */ /* 0x000ea2000c1e1900 */
[----:B------:R-:W-:-:S03]  /*19b0*/  VIADD R30, R30, 0x4 ;  /* 0x000000041e1e7836 */ /* 0x000fc60000000000 */
[----:B--2---:R3:W-:Y:S04]  /*19c0*/  ST.E desc[UR4][R22.64+0xc], R25 ;  /* 0x00000c1916007985 */ /* 0x0047e8000c101904 */
.L_x_45:
[----:B--2---:R-:W2:Y:S02]  /*19d0*/  LDCU UR4, c[0x0][0x388] ;  /* 0x00007100ff0477ac */ /* 0x004ea40008000800 */
[----:B--2---:R-:W-:-:S04]  /*19e0*/  ULOP3.LUT UR4, UR4, 0x3, URZ, 0xc0, !UPT ;  /* 0x0000000304047892 */ /* 0x004fc8000f8ec0ff */
[----:B------:R-:W-:-:S09]  /*19f0*/  UISETP.NE.AND UP0, UPT, UR4, URZ, UPT ;  /* 0x000000ff0400728c */ /* 0x000fd2000bf05270 */
[----:B------:R-:W-:Y:S05]  /*1a00*/  BRA.U !UP0, `(.L_x_44) ;  /* 0x00000005081c7547 */ /* 0x000fea000b800000 */
[----:B------:R-:W-:-:S09]  /*1a10*/  UISETP.NE.AND UP0, UPT, UR4, 0x1, UPT ;  /* 0x000000010400788c */ /* 0x000fd2000bf05270 */
[----:B------:R-:W-:Y:S05]  /*1a20*/  BRA.U !UP0, `(.L_x_54) ;  /* 0x0000000108a87547 */ /* 0x000fea000b800000 */
[----:B------:R-:W2:Y:S01]  /*1a30*/  LDC R31, c[0x0][0x388] ;  /* 0x0000e200ff1f7b82 */ /* 0x000ea20000000800 */
[----:B------:R-:W4:Y:S01]  /*1a40*/  LDCU UR4, c[0x0][0x388] ;  /* 0x00007100ff0477ac */ /* 0x000f220008000800 */
[----:B------:R-:W-:Y:S01]  /*1a50*/  BSSY.RECONVERGENT B6, `(.L_x_55) ;  /* 0x000000d000067945 */ /* 0x000fe20003800200 */
[----:B----4-:R-:W-:Y:S02]  /*1a60*/  IMAD R32, R29, UR4, R30 ;  /* 0x000000041d207c24 */ /* 0x010fe4000f8e021e */
[----:B--2---:R-:W-:-:S05]  /*1a70*/  IMAD R31, R31, R31, RZ ;  /* 0x0000001f1f1f7224 */ /* 0x004fca00078e02ff */
[----:B------:R-:W-:-:S13]  /*1a80*/  ISETP.GE.AND P0, PT, R32, R31, PT ;  /* 0x0000001f2000720c */ /* 0x000fda0003f06270 */
[----:B------:R-:W-:Y:S05]  /*1a90*/  @!P0 BRA `(.L_x_56) ;  /* 0x0000000000208947 */ /* 0x000fea0003800000 */
[----:B------:R-:W-:Y:S01]  /*1aa0*/  MOV R0, 0x18 ;  /* 0x0000001800007802 */ /* 0x000fe20000000f00 */
[----:B------:R-:W2:Y:S01]  /*1ab0*/  LDCU.64 UR4, c[0x4][URZ] ;  /* 0x01000000ff0477ac */ /* 0x000ea20008000a00 */
[----:B------:R-:W-:Y:S02]  /*1ac0*/  CS2R R6, SRZ ;  /* 0x0000000000067805 */ /* 0x000fe4000001ff00 */
[----:B------:R4:W0:Y:S01]  /*1ad0*/  LDC.64 R8, c[0x4][R0] ;  /* 0x0100000000087b82 */ /* 0x0008220000000a00 */
[----:B--2---:R-:W-:Y:S02]  /*1ae0*/  IMAD.U32 R4, RZ, RZ, UR4 ;  /* 0x00000004ff047e24 */ /* 0x004fe4000f8e00ff */
[----:B----4-:R-:W-:-:S07]  /*1af0*/  IMAD.U32 R5, RZ, RZ, UR5 ;  /* 0x00000005ff057e24 */ /* 0x010fce000f8e00ff */
[----:B------:R-:W-:-:S07]  /*1b00*/  LEPC R20, `(.L_x_56) ;  /* 0x000000001014794e */ /* 0x000fce0000000000 */
[----:B01-3--:R-:W-:Y:S05]  /*1b10*/  CALL.ABS.NOINC R8 ;  /* 0x0000000008007343 */ /* 0x00bfea0003c00000 */
.L_x_56:
[----:B------:R-:W-:Y:S05]  /*1b20*/  BSYNC.RECONVERGENT B6 ;  /* 0x0000000000067941 */ /* 0x000fea0003800200 */
.L_x_55:
[----:B01----:R-:W0:Y:S08]  /*1b30*/  LDC.64 R18, c[0x0][0x358] ;  /* 0x0000d600ff127b82 */ /* 0x003e300000000a00 */
[----:B---3--:R-:W1:Y:S01]  /*1b40*/  LDC.64 R24, c[0x0][0x380] ;  /* 0x0000e000ff187b82 */ /* 0x008e620000000a00 */
        /* <DEDUP_REMOVED lines=18> */
.L_x_58:
[----:B------:R-:W-:Y:S05]  /*1c70*/  BSYNC.RECONVERGENT B6 ;  /* 0x0000000000067941 */ /* 0x000fea0003800200 */
.L_x_57:
[----:B------:R-:W-:Y:S02]  /*1c80*/  R2UR UR4, R18 ;  /* 0x00000000120472ca */ /* 0x000fe400000e0000 */
[----:B------:R-:W-:-:S13]  /*1c90*/  R2UR UR5, R19 ;  /* 0x00000000130572ca */ /* 0x000fda00000e0000 */
[----:B------:R-:W2:Y:S01]  /*1ca0*/  LDG.E R25, desc[UR4][R24.64+0x4] ;  /* 0x0000040418197981 */ /* 0x000ea2000c1e1900 */
[----:B------:R-:W-:-:S03]  /*1cb0*/  VIADD R30, R30, 0x2 ;  /* 0x000000021e1e7836 */ /* 0x000fc60000000000 */
[----:B--2---:R2:W-:Y:S04]  /*1cc0*/  ST.E desc[UR4][R22.64+0x4], R25 ;  /* 0x0000041916007985 */ /* 0x0045e8000c101904 */
.L_x_54:
[----:B------:R-:W4:Y:S02]  /*1cd0*/  LDCU UR5, c[0x0][0x388] ;  /* 0x00007100ff0577ac */ /* 0x000f240008000800 */
[----:B----4-:R-:W-:-:S04]  /*1ce0*/  ULOP3.LUT UR4, UR5, 0x1, URZ, 0xc0, !UPT ;  /* 0x0000000105047892 */ /* 0x010fc8000f8ec0ff */
[----:B------:R-:W-:-:S09]  /*1cf0*/  UISETP.NE.U32.AND UP0, UPT, UR4, 0x1, UPT ;  /* 0x000000010400788c */ /* 0x000fd2000bf05070 */
[----:B------:R-:W-:Y:S05]  /*1d00*/  BRA.U UP0, `(.L_x_44) ;  /* 0x00000001005c7547 */ /* 0x000fea000b800000 */
[----:B------:R-:W4:Y:S01]  /*1d10*/  LDCU UR4, c[0x0][0x388] ;  /* 0x00007100ff0477ac */ /* 0x000f220008000800 */
[----:B------:R-:W-:Y:S01]  /*1d20*/  IMAD R0, R29, UR5, R30 ;  /* 0x000000051d007c24 */ /* 0x000fe2000f8e021e */
[----:B------:R-:W-:Y:S01]  /*1d30*/  BSSY.RECONVERGENT B6, `(.L_x_59) ;  /* 0x000000c000067945 */ /* 0x000fe20003800200 */
[----:B----4-:R-:W-:-:S06]  /*1d40*/  UIMAD UR4, UR4, UR4, URZ ;  /* 0x00000004040472a4 */ /* 0x010fcc000f8e02ff */
[----:B------:R-:W-:-:S13]  /*1d50*/  ISETP.GE.AND P0, PT, R0, UR4, PT ;  /* 0x0000000400007c0c */ /* 0x000fda000bf06270 */
[----:B------:R-:W-:Y:S05]  /*1d60*/  @!P0 BRA `(.L_x_60) ;  /* 0x0000000000208947 */ /* 0x000fea0003800000 */
[----:B------:R-:W-:Y:S01]  /*1d70*/  MOV R0, 0x18 ;  /* 0x0000001800007802 */ /* 0x000fe20000000f00 */
[----:B------:R-:W4:Y:S01]  /*1d80*/  LDCU.64 UR4, c[0x4][URZ] ;  /* 0x01000000ff0477ac */ /* 0x000f220008000a00 */
[----:B------:R-:W-:Y:S02]  /*1d90*/  CS2R R6, SRZ ;  /* 0x0000000000067805 */ /* 0x000fe4000001ff00 */
[----:B------:R0:W0:Y:S01]  /*1da0*/  LDC.64 R8, c[0x4][R0] ;  /* 0x0100000000087b82 */ /* 0x0000220000000a00 */
[----:B----4-:R-:W-:Y:S02]  /*1db0*/  IMAD.U32 R4, RZ, RZ, UR4 ;  /* 0x00000004ff047e24 */ /* 0x010fe4000f8e00ff */
[----:B------:R-:W-:-:S07]  /*1dc0*/  IMAD.U32 R5, RZ, RZ, UR5 ;  /* 0x00000005ff057e24 */ /* 0x000fce000f8e00ff */
[----:B------:R-:W-:-:S07]  /*1dd0*/  LEPC R20, `(.L_x_60) ;  /* 0x000000001014794e */ /* 0x000fce0000000000 */
[----:B0123--:R-:W-:Y:S05]  /*1de0*/  CALL.ABS.NOINC R8 ;  /* 0x0000000008007343 */ /* 0x00ffea0003c00000 */
.L_x_60:
[----:B------:R-:W-:Y:S05]  /*1df0*/  BSYNC.RECONVERGENT B6 ;  /* 0x0000000000067941 */ /* 0x000fea0003800200 */
.L_x_59:
[----:B------:R-:W4:Y:S01]  /*1e00*/  LDC.64 R4, c[0x0][0x380] ;  /* 0x0000e000ff047b82 */ /* 0x000f220000000a00 */
[----:B------:R-:W0:Y:S01]  /*1e10*/  LDCU UR6, c[0x0][0x388] ;  /* 0x00007100ff0677ac */ /* 0x000e220008000800 */
[----:B------:R-:W5:Y:S01]  /*1e20*/  LDCU.64 UR4, c[0x0][0x358] ;  /* 0x00006b00ff0477ac */ /* 0x000f620008000a00 */
[----:B0-----:R-:W-:-:S04]  /*1e30*/  IMAD R3, R29, UR6, R30 ;  /* 0x000000061d037c24 */ /* 0x001fc8000f8e021e */
[----:B----4-:R-:W-:-:S06]  /*1e40*/  IMAD.WIDE R4, R3, 0x4, R4 ;  /* 0x0000000403047825 */ /* 0x010fcc00078e0204 */
[----:B-----5:R-:W4:Y:S01]  /*1e50*/  LDG.E R5, desc[UR4][R4.64] ;  /* 0x0000000404057981 */ /* 0x020f22000c1e1900 */
[----:B------:R-:W-:-:S05]  /*1e60*/  IMAD.WIDE.U32 R30, R30, 0x4, R16 ;  /* 0x000000041e1e7825 */ /* 0x000fca00078e0010 */
[----:B----4-:R4:W-:Y:S02]  /*1e70*/  ST.E desc[UR4][R30.64], R5 ;  /* 0x000000051e007985 */ /* 0x0109e4000c101904 */
.L_x_44:
[----:B------:R-:W-:Y:S01]  /*1e80*/  MOV R0, 0x18 ;  /* 0x0000001800007802 */ /* 0x000fe20000000f00 */
[----:B------:R0:W-:Y:S01]  /*1e90*/  STL [R1], R29 ;  /* 0x0000001d01007387 */ /* 0x0001e20000100800 */
[----:B------:R-:W5:Y:S01]  /*1ea0*/  LDCU.64 UR4, c[0x4][0x8] ;  /* 0x01000100ff0477ac */ /* 0x000f620008000a00 */
[----:B------:R-:W-:Y:S01]  /*1eb0*/  IMAD.MOV.U32 R6, RZ, RZ, R28 ;  /* 0x000000ffff067224 */ /* 0x000fe200078e001c */
[----:B------:R0:W0:Y:S01]  /*1ec0*/  LDC.64 R8, c[0x4][R0] ;  /* 0x0100000000087b82 */ /* 0x0000220000000a00 */
[----:B------:R-:W-:Y:S02]  /*1ed0*/  IMAD.MOV.U32 R7, RZ, RZ, R27 ;  /* 0x000000ffff077224 */ /* 0x000fe400078e001b */
[----:B-----5:R-:W-:Y:S02]  /*1ee0*/  IMAD.U32 R4, RZ, RZ, UR4 ;  /* 0x00000004ff047e24 */ /* 0x020fe4000f8e00ff */
[----:B----4-:R-:W-:-:S07]  /*1ef0*/  IMAD.U32 R5, RZ, RZ, UR5 ;  /* 0x00000005ff057e24 */ /* 0x010fce000f8e00ff */
[----:B------:R-:W-:-:S07]  /*1f00*/  LEPC R20, `(.L_x_61) ;  /* 0x000000001014794e */ /* 0x000fce0000000000 */
[----:B0123--:R-:W-:Y:S05]  /*1f10*/  CALL.ABS.NOINC R8 ;  /* 0x0000000008007343 */ /* 0x00ffea0003c00000 */
.L_x_61:
[----:B------:R-:W0:Y:S02]  /*1f20*/  LDC R0, c[0x0][0x388] ;  /* 0x0000e200ff007b82 */ /* 0x000e240000000800 */
[C---:B0-----:R-:W-:Y:S02]  /*1f30*/  LOP3.LUT R20, R0.reuse, 0x3, RZ, 0xc0, !PT ;  /* 0x0000000300147812 */ /* 0x041fe400078ec0ff */
[C---:B------:R-:W-:Y:S02]  /*1f40*/  LOP3.LUT R3, R0.reuse, 0x7ffffffc, RZ, 0xc0, !PT ;  /* 0x7ffffffc00037812 */ /* 0x040fe400078ec0ff */
[----:B------:R-:W-:-:S07]  /*1f50*/  LOP3.LUT R0, R0, 0x7ffffff8, RZ, 0xc0, !PT ;  /* 0x7ffffff800007812 */ /* 0x000fce00078ec0ff */
.L_x_77:
[----:B012---:R-:W-:-:S07]  /*1f60*/  IMAD.MOV.U32 R7, RZ, RZ, RZ ;  /* 0x000000ffff077224 */ /* 0x007fce00078e00ff */
.L_x_85:
[----:B------:R-:W0:Y:S01]  /*1f70*/  LDC.64 R14, c[0x0][0x358] ;  /* 0x0000d600ff0e7b82 */ /* 0x000e220000000a00 */
[----:B------:R-:W-:-:S05]  /*1f80*/  IADD3 R4, P0, PT, R7, R26, RZ ;  /* 0x0000001a07047210 */ /* 0x000fca0007f1e0ff */
[----:B------:R-:W-:Y:S01]  /*1f90*/  IMAD.X R5, RZ, RZ, R2, P0 ;  /* 0x000000ffff057224 */ /* 0x000fe200000e0602 */
[----:B0-----:R-:W-:Y:S02]  /*1fa0*/  R2UR UR4, R14 ;  /* 0x000000000e0472ca */ /* 0x001fe400000e0000 */
[----:B------:R-:W-:-:S13]  /*1fb0*/  R2UR UR5, R15 ;  /* 0x000000000f0572ca */ /* 0x000fda00000e0000 */
[----:B------:R-:W2:Y:S02]  /*1fc0*/  LD.E.U8 R4, desc[UR4][R4.64] ;  /* 0x0000000404047980 */ /* 0x000ea4000c101100 */
[----:B--2---:R-:W-:-:S13]  /*1fd0*/  ISETP.NE.AND P0, PT, R4, RZ, PT ;  /* 0x000000ff0400720c */ /* 0x004fda0003f05270 */
[----:B------:R-:W-:Y:S05]  /*1fe0*/  @P0 BRA `(.L_x_62) ;  /* 0x0000001800a80947 */ /* 0x000fea0003800000 */
[----:B------:R-:W0:Y:S01]  /*1ff0*/  LDC R8, c[0x0][0x388] ;  /* 0x0000e200ff087b82 */ /* 0x000e220000000800 */
[----:B------:R-:W-:Y:S02]  /*2000*/  IMAD.MOV.U32 R9, RZ, RZ, 0x1869f ;  /* 0x0001869fff097424 */ /* 0x000fe400078e00ff */
[----:B------:R-:W-:Y:S02]  /*2010*/  IMAD.MOV.U32 R11, RZ, RZ, RZ ;  /* 0x000000ffff0b7224 */ /* 0x000fe400078e00ff */
[----:B------:R-:W-:Y:S02]  /*2020*/  IMAD.MOV.U32 R10, RZ, RZ, R29 ;  /* 0x000000ffff0a7224 */ /* 0x000fe400078e001d */
[----:B0-----:R-:W-:-:S05]  /*2030*/  VIADD R13, R8, 0xffffffff ;  /* 0xffffffff080d7836 */ /* 0x001fca0000000000 */
[----:B------:R-:W-:-:S13]  /*2040*/  ISETP.GE.U32.AND P0, PT, R13, 0x3, PT ;  /* 0x000000030d00780c */ /* 0x000fda0003f06070 */
[----:B------:R-:W-:Y:S05]  /*2050*/  @!P0 BRA `(.L_x_63) ;  /* 0x0000000000e88947 */ /* 0x000fea0003800000 */
[----:B------:R-:W-:Y:S01]  /*2060*/  BSSY.RECONVERGENT B0, `(.L_x_64) ;  /* 0x0000038000007945 */ /* 0x000fe20003800200 */
[----:B------:R-:W-:Y:S02]  /*2070*/  IMAD.MOV.U32 R9, RZ, RZ, 0x1869f ;  /* 0x0001869fff097424 */ /* 0x000fe400078e00ff */
[----:B------:R-:W-:Y:S02]  /*2080*/  IMAD.MOV.U32 R11, RZ, RZ, RZ ;  /* 0x000000ffff0b7224 */ /* 0x000fe400078e00ff */
[----:B------:R-:W-:-:S07]  /*2090*/  IMAD.MOV.U32 R10, RZ, RZ, R29 ;  /* 0x000000ffff0a7224 */ /* 0x000fce00078e001d */
.L_x_65:
[C---:B------:R-:W-:Y:S02]  /*20a0*/  R2UR UR4, R14.reuse ;  /* 0x000000000e0472ca */ /* 0x040fe400000e0000 */
[----:B------:R-:W-:Y:S02]  /*20b0*/  R2UR UR5, R15 ;  /* 0x000000000f0572ca */ /* 0x000fe400000e0000 */
[----:B------:R-:W-:Y:S02]  /*20c0*/  IADD3 R4, P0, PT, R11, R26, RZ ;  /* 0x0000001a0b047210 */ /* 0x000fe40007f1e0ff */
[C---:B------:R-:W-:Y:S02]  /*20d0*/  R2UR UR6, R14.reuse ;  /* 0x000000000e0672ca */ /* 0x040fe400000e0000 */
[----:B------:R-:W-:Y:S01]  /*20e0*/  R2UR UR7, R15 ;  /* 0x000000000f0772ca */ /* 0x000fe200000e0000 */
[----:B------:R-:W-:Y:S01]  /*20f0*/  IMAD.X R5, RZ, RZ, R2, P0 ;  /* 0x000000ffff057224 */ /* 0x000fe200000e0602 */
[----:B------:R-:W-:-:S02]  /*2100*/  R2UR UR8, R14 ;  /* 0x000000000e0872ca */ /* 0x000fc400000e0000 */
[----:B------:R-:W-:-:S03]  /*2110*/  R2UR UR9, R15 ;  /* 0x000000000f0972ca */ /* 0x000fc600000e0000 */
[----:B------:R-:W2:Y:S06]  /*2120*/  LD.E.U8 R12, desc[UR4][R4.64] ;  /* 0x00000004040c7980 */ /* 0x000eac000c101100 */
[----:B------:R-:W3:Y:S04]  /*2130*/  LD.E.U8 R6, desc[UR6][R4.64+0x1] ;  /* 0x0000010604067980 */ /* 0x000ee8000c101100 */
[----:B------:R-:W4:Y:S01]  /*2140*/  LD.E.U8 R7, desc[UR8][R4.64+0x2] ;  /* 0x0000020804077980 */ /* 0x000f22000c101100 */
[----:B--2---:R-:W-:-:S02]  /*2150*/  ISETP.NE.AND P5, PT, R12, 0x1, PT ;  /* 0x000000010c00780c */ /* 0x004fc40003fa5270 */
[----:B---3--:R-:W-:Y:S02]  /*2160*/  ISETP.NE.AND P2, PT, R6, 0x1, PT ;  /* 0x000000010600780c */ /* 0x008fe40003f45270 */
[----:B----4-:R-:W-:Y:S01]  /*2170*/  ISETP.NE.AND P3, PT, R7, 0x1, PT ;  /* 0x000000010700780c */ /* 0x010fe20003f65270 */
[----:B------:R-:W-:-:S08]  /*2180*/  IMAD.WIDE.U32 R6, R11, 0x4, R16 ;  /* 0x000000040b067825 */ /* 0x000fd000078e0010 */
[C---:B------:R-:W-:Y:S02]  /*2190*/  @P5 R2UR UR4, R14.reuse ;  /* 0x000000000e0452ca */ /* 0x040fe400000e0000 */
[C---:B------:R-:W-:Y:S02]  /*21a0*/  @P5 R2UR UR5, R15.reuse ;  /* 0x000000000f0552ca */ /* 0x040fe400000e0000 */
[C---:B------:R-:W-:Y:S02]  /*21b0*/  @P2 R2UR UR6, R14.reuse ;  /* 0x000000000e0622ca */ /* 0x040fe400000e0000 */
[C---:B------:R-:W-:Y:S02]  /*21c0*/  @P2 R2UR UR7, R15.reuse ;  /* 0x000000000f0722ca */ /* 0x040fe400000e0000 */
[----:B------:R-:W-:Y:S02]  /*21d0*/  @P3 R2UR UR8, R14 ;  /* 0x000000000e0832ca */ /* 0x000fe400000e0000 */
[----:B------:R-:W-:-:S05]  /*21e0*/  @P3 R2UR UR9, R15 ;  /* 0x000000000f0932ca */ /* 0x000fca00000e0000 */
[----:B------:R-:W2:Y:S01]  /*21f0*/  @P5 LD.E R12, desc[UR4][R6.64] ;  /* 0x00000004060c5980 */ /* 0x000ea2000c101900 */
[----:B------:R-:W-:Y:S02]  /*2200*/  R2UR UR4, R14 ;  /* 0x000000000e0472ca */ /* 0x000fe400000e0000 */
[----:B------:R-:W-:Y:S01]  /*2210*/  R2UR UR5, R15 ;  /* 0x000000000f0572ca */ /* 0x000fe200000e0000 */
[----:B------:R-:W3:Y:S04]  /*2220*/  @P2 LD.E R18, desc[UR6][R6.64+0x4] ;  /* 0x0000040606122980 */ /* 0x000ee8000c101900 */
[----:B------:R-:W4:Y:S08]  /*2230*/  @P3 LD.E R22, desc[UR8][R6.64+0x8] ;  /* 0x0000080806163980 */ /* 0x000f30000c101900 */
[----:B------:R-:W5:Y:S01]  /*2240*/  LD.E.U8 R4, desc[UR4][R4.64+0x3] ;  /* 0x0000030404047980 */ /* 0x000f62000c101100 */
[----:B------:R-:W-:-:S02]  /*2250*/  PLOP3.LUT P1, PT, PT, PT, PT, 0x80, 0x8 ;  /* 0x000000000008781c */ /* 0x000fc40003f2f070 */
[----:B--2---:R-:W-:Y:S02]  /*2260*/  @P5 ISETP.GE.AND P6, PT, R12, R9, PT ;  /* 0x000000090c00520c */ /* 0x004fe40003fc6270 */
[----:B------:R-:W-:-:S04]  /*2270*/  @P5 VIMNMX R9, PT, PT, R9, R12, PT ;  /* 0x0000000c09095248 */ /* 0x000fc80003fe0100 */
[----:B---3--:R-:W-:Y:S02]  /*2280*/  @P2 ISETP.GE.AND P0, PT, R18, R9, PT ;  /* 0x000000091200220c */ /* 0x008fe40003f06270 */
[----:B------:R-:W-:Y:S02]  /*2290*/  @P2 VIMNMX R9, PT, PT, R9, R18, PT ;  /* 0x0000001209092248 */ /* 0x000fe40003fe0100 */
[----:B------:R-:W-:Y:S02]  /*22a0*/  @P2 PLOP3.LUT P1, PT, P0, PT, PT, 0x80, 0x8 ;  /* 0x000000000008281c */ /* 0x000fe4000072f070 */
[----:B----4-:R-:W-:Y:S02]  /*22b0*/  @P3 ISETP.GE.AND P4, PT, R22, R9, PT ;  /* 0x000000091600320c */ /* 0x010fe40003f86270 */
[----:B------:R-:W-:Y:S02]  /*22c0*/  PLOP3.LUT P0, PT, PT, PT, PT, 0x80, 0x8 ;  /* 0x000000000008781c */ /* 0x000fe40003f0f070 */
[----:B------:R-:W-:-:S02]  /*22d0*/  @P3 PLOP3.LUT P0, PT, P4, PT, PT, 0x80, 0x8 ;  /* 0x000000000008381c */ /* 0x000fc4000270f070 */
[----:B-----5:R-:W-:-:S13]  /*22e0*/  ISETP.NE.AND P4, PT, R4, 0x1, PT ;  /* 0x000000010400780c */ /* 0x020fda0003f85270 */
[----:B------:R-:W-:Y:S02]  /*22f0*/  @P4 R2UR UR4, R14 ;  /* 0x000000000e0442ca */ /* 0x000fe400000e0000 */
[----:B------:R-:W-:-:S13]  /*2300*/  @P4 R2UR UR5, R15 ;  /* 0x000000000f0542ca */ /* 0x000fda00000e0000 */
[----:B------:R-:W2:Y:S01]  /*2310*/  @P4 LD.E R6, desc[UR4][R6.64+0xc] ;  /* 0x00000c0406064980 */ /* 0x000ea2000c101900 */
[----:B------:R-:W-:Y:S02]  /*2320*/  @P3 VIMNMX R9, PT, PT, R9, R22, PT ;  /* 0x0000001609093248 */ /* 0x000fe40003fe0100 */
[C---:B------:R-:W-:Y:S01]  /*2330*/  @P5 SEL R10, R11.reuse, R10, !P6 ;  /* 0x0000000a0b0a5207 */ /* 0x040fe20007000000 */
[C---:B------:R-:W-:Y:S01]  /*2340*/  @!P1 VIADD R10, R11.reuse, 0x1 ;  /* 0x000000010b0a9836 */ /* 0x040fe20000000000 */
[----:B------:R-:W-:Y:S01]  /*2350*/  PLOP3.LUT P1, PT, PT, PT, PT, 0x80, 0x8 ;  /* 0x000000000008781c */ /* 0x000fe20003f2f070 */
[----:B------:R-:W-:Y:S01]  /*2360*/  @!P0 VIADD R10, R11, 0x2 ;  /* 0x000000020b0a8836 */ /* 0x000fe20000000000 */
[----:B--2---:R-:W-:Y:S02]  /*2370*/  @P4 ISETP.GE.AND P5, PT, R6, R9, PT ;  /* 0x000000090600420c */ /* 0x004fe40003fa6270 */
[----:B------:R-:W-:Y:S02]  /*2380*/  @P4 VIMNMX R9, PT, PT, R9, R6, PT ;  /* 0x0000000609094248 */ /* 0x000fe40003fe0100 */
[----:B------:R-:W-:-:S13]  /*2390*/  @P4 PLOP3.LUT P1, PT, P5, PT, PT, 0x80, 0x8 ;  /* 0x000000000008481c */ /* 0x000fda0002f2f070 */
[C---:B------:R-:W-:Y:S02]  /*23a0*/  @!P1 VIADD R10, R11.reuse, 0x3 ;  /* 0x000000030b0a9836 */ /* 0x040fe40000000000 */
[----:B------:R-:W-:-:S05]  /*23b0*/  VIADD R11, R11, 0x4 ;  /* 0x000000040b0b7836 */ /* 0x000fca0000000000 */
[----:B------:R-:W-:-:S13]  /*23c0*/  ISETP.NE.AND P0, PT, R11, R3, PT ;  /* 0x000000030b00720c */ /* 0x000fda0003f05270 */
[----:B------:R-:W-:Y:S05]  /*23d0*/  @P0 BRA `(.L_x_65) ;  /* 0xfffffffc00300947 */ /* 0x000fea000383ffff */
[----:B------:R-:W-:Y:S05]  /*23e0*/  BSYNC.RECONVERGENT B0 ;  /* 0x0000000000007941 */ /* 0x000fea0003800200 */
.L_x_64:
[----:B------:R-:W-:-:S07]  /*23f0*/  IMAD.MOV.U32 R11, RZ, RZ, R3 ;  /* 0x000000ffff0b7224 */ /* 0x000fce00078e0003 */
.L_x_63:
[----:B------:R-:W-:Y:S01]  /*2400*/  ISETP.NE.AND P0, PT, R20, RZ, PT ;  /* 0x000000ff1400720c */ /* 0x000fe20003f05270 */
[----:B------:R-:W-:-:S12]  /*2410*/  IMAD.MOV.U32 R19, RZ, RZ, R10 ;  /* 0x000000ffff137224 */ /* 0x000fd800078e000a */
[----:B------:R-:W-:Y:S05]  /*2420*/  @!P0 BRA `(.L_x_66) ;  /* 0x0000000000b88947 */ /* 0x000fea0003800000 */
[----:B------:R-:W-:Y:S02]  /*2430*/  R2UR UR4, R14 ;  /* 0x000000000e0472ca */ /* 0x000fe400000e0000 */
[----:B------:R-:W-:Y:S02]  /*2440*/  R2UR UR5, R15 ;  /* 0x000000000f0572ca */ /* 0x000fe400000e0000 */
[----:B------:R-:W-:-:S05]  /*2450*/  IADD3 R4, P0, PT, R11, R26, RZ ;  /* 0x0000001a0b047210 */ /* 0x000fca0007f1e0ff */
[----:B------:R-:W-:-:S06]  /*2460*/  IMAD.X R5, RZ, RZ, R2, P0 ;  /* 0x000000ffff057224 */ /* 0x000fcc00000e0602 */
[----:B------:R-:W2:Y:S01]  /*2470*/  LD.E.U8 R6, desc[UR4][R4.64] ;  /* 0x0000000404067980 */ /* 0x000ea2000c101100 */
[----:B------:R-:W-:Y:S01]  /*2480*/  BSSY.RECONVERGENT B0, `(.L_x_67) ;  /* 0x000000c000007945 */ /* 0x000fe20003800200 */
[----:B------:R-:W-:Y:S01]  /*2490*/  ISETP.NE.AND P1, PT, R20, 0x1, PT ;  /* 0x000000011400780c */ /* 0x000fe20003f25270 */
[----:B------:R-:W-:Y:S01]  /*24a0*/  IMAD.MOV.U32 R10, RZ, RZ, R9 ;  /* 0x000000ffff0a7224 */ /* 0x000fe200078e0009 */
[----:B--2---:R-:W-:Y:S01]  /*24b0*/  ISETP.NE.AND P0, PT, R6, 0x1, PT ;  /* 0x000000010600780c */ /* 0x004fe20003f05270 */
[----:B------:R-:W-:-:S12]  /*24c0*/  IMAD.WIDE.U32 R6, R11, 0x4, R16 ;  /* 0x000000040b067825 */ /* 0x000fd800078e0010 */
[----:B------:R-:W-:Y:S05]  /*24d0*/  @!P0 BRA `(.L_x_68) ;  /* 0x0000000000188947 */ /* 0x000fea0003800000 */
[----:B------:R-:W-:Y:S02]  /*24e0*/  R2UR UR4, R14 ;  /* 0x000000000e0472ca */ /* 0x000fe400000e0000 */
[----:B------:R-:W-:-:S13]  /*24f0*/  R2UR UR5, R15 ;  /* 0x000000000f0572ca */ /* 0x000fda00000e0000 */
[----:B------:R-:W2:Y:S02]  /*2500*/  LD.E R9, desc[UR4][R6.64] ;  /* 0x0000000406097980 */ /* 0x000ea4000c101900 */
[CC--:B--2---:R-:W-:Y:S02]  /*2510*/  ISETP.GE.AND P0, PT, R9.reuse, R10.reuse, PT ;  /* 0x0000000a0900720c */ /* 0x0c4fe40003f06270 */
[----:B------:R-:W-:Y:S02]  /*2520*/  VIMNMX R10, PT, PT, R9, R10, PT ;  /* 0x0000000a090a7248 */ /* 0x000fe40003fe0100 */
[----:B------:R-:W-:-:S09]  /*2530*/  SEL R19, R11, R19, !P0 ;  /* 0x000000130b137207 */ /* 0x000fd20004000000 */
.L_x_68:
[----:B------:R-:W-:Y:S05]  /*2540*/  BSYNC.RECONVERGENT B0 ;  /* 0x0000000000007941 */ /* 0x000fea0003800200 */
.L_x_67:
[----:B------:R-:W-:Y:S04]  /*2550*/  BSSY.RECONVERGENT B0, `(.L_x_66) ;  /* 0x000001b000007945 */ /* 0x000fe80003800200 */
[----:B------:R-:W-:Y:S05]  /*2560*/  @!P1 BRA `(.L_x_69) ;  /* 0x0000000000649947 */ /* 0x000fea0003800000 */
[----:B------:R-:W-:Y:S02]  /*2570*/  R2UR UR4, R14 ;  /* 0x000000000e0472ca */ /* 0x000fe400000e0000 */
[----:B------:R-:W-:-:S13]  /*2580*/  R2UR UR5, R15 ;  /* 0x000000000f0572ca */ /* 0x000fda00000e0000 */
[----:B------:R-:W2:Y:S01]  /*2590*/  LD.E.U8 R9, desc[UR4][R4.64+0x1] ;  /* 0x0000010404097980 */ /* 0x000ea2000c101100 */
[----:B------:R-:W-:Y:S01]  /*25a0*/  BSSY.RECONVERGENT B1, `(.L_x_70) ;  /* 0x000000a000017945 */ /* 0x000fe20003800200 */
[----:B------:R-:W-:Y:S02]  /*25b0*/  ISETP.NE.AND P1, PT, R20, 0x2, PT ;  /* 0x000000021400780c */ /* 0x000fe40003f25270 */
[----:B--2---:R-:W-:-:S13]  /*25c0*/  ISETP.NE.AND P0, PT, R9, 0x1, PT ;  /* 0x000000010900780c */ /* 0x004fda0003f05270 */
[----:B------:R-:W-:Y:S05]  /*25d0*/  @!P0 BRA `(.L_x_71) ;  /* 0x0000000000188947 */ /* 0x000fea0003800000 */
[----:B------:R-:W-:Y:S02]  /*25e0*/  R2UR UR4, R14 ;  /* 0x000000000e0472ca */ /* 0x000fe400000e0000 */
[----:B------:R-:W-:-:S13]  /*25f0*/  R2UR UR5, R15 ;  /* 0x000000000f0572ca */ /* 0x000fda00000e0000 */
[----:B------:R-:W2:Y:S02]  /*2600*/  LD.E R9, desc[UR4][R6.64+0x4] ;  /* 0x0000040406097980 */ /* 0x000ea4000c101900 */
[CC--:B--2---:R-:W-:Y:S02]  /*2610*/  ISETP.GE.AND P0, PT, R9.reuse, R10.reuse, PT ;  /* 0x0000000a0900720c */ /* 0x0c4fe40003f06270 */
[----:B------:R-:W-:-:S11]  /*2620*/  VIMNMX R10, PT, PT, R9, R10, PT ;  /* 0x0000000a090a7248 */ /* 0x000fd60003fe0100 */
[----:B------:R-:W-:-:S07]  /*2630*/  @!P0 VIADD R19, R11, 0x1 ;  /* 0x000000010b138836 */ /* 0x000fce0000000000 */
.L_x_71:
[----:B------:R-:W-:Y:S05]  /*2640*/  BSYNC.RECONVERGENT B1 ;  /* 0x0000000000017941 */ /* 0x000fea0003800200 */
.L_x_70:
[----:B------:R-:W-:Y:S05]  /*2650*/  @!P1 BRA `(.L_x_69) ;  /* 0x0000000000289947 */ /* 0x000fea0003800000 */
[----:B------:R-:W-:Y:S02]  /*2660*/  R2UR UR4, R14 ;  /* 0x000000000e0472ca */ /* 0x000fe400000e0000 */
[----:B------:R-:W-:-:S13]  /*2670*/  R2UR UR5, R15 ;  /* 0x000000000f0572ca */ /* 0x000fda00000e0000 */
[----:B------:R-:W2:Y:S02]  /*2680*/  LD.E.U8 R4, desc[UR4][R4.64+0x2] ;  /* 0x0000020404047980 */ /* 0x000ea4000c101100 */
[----:B--2---:R-:W-:-:S13]  /*2690*/  ISETP.NE.AND P0, PT, R4, 0x1, PT ;  /* 0x000000010400780c */ /* 0x004fda0003f05270 */
[----:B------:R-:W-:Y:S05]  /*26a0*/  @!P0 BRA `(.L_x_69) ;  /* 0x0000000000148947 */ /* 0x000fea0003800000 */
[----:B------:R-:W-:Y:S02]  /*26b0*/  R2UR UR4, R14 ;  /* 0x000000000e0472ca */ /* 0x000fe400000e0000 */
[----:B------:R-:W-:-:S13]  /*26c0*/  R2UR UR5, R15 ;  /* 0x000000000f0572ca */ /* 0x000fda00000e0000 */
[----:B------:R-:W2:Y:S02]  /*26d0*/  LD.E R6, desc[UR4][R6.64+0x8] ;  /* 0x0000080406067980 */ /* 0x000ea4000c101900 */
[----:B--2---:R-:W-:-:S13]  /*26e0*/  ISETP.GE.AND P0, PT, R6, R10, PT ;  /* 0x0000000a0600720c */ /* 0x004fda0003f06270 */
[----:B------:R-:W-:-:S07]  /*26f0*/  @!P0 VIADD R19, R11, 0x2 ;  /* 0x000000020b138836 */ /* 0x000fce0000000000 */
.L_x_69:
[----:B------:R-:W-:Y:S05]  /*2700*/  BSYNC.RECONVERGENT B0 ;  /* 0x0000000000007941 */ /* 0x000fea0003800200 */
.L_x_66:
[----:B------:R-:W0:Y:S01]  /*2710*/  LDCU UR4, c[0x0][0x388] ;  /* 0x00007100ff0477ac */ /* 0x000e220008000800 */
[----:B------:R-:W-:Y:S01]  /*2720*/  IADD3 R10, P0, PT, R19, R26, RZ ;  /* 0x0000001a130a7210 */ /* 0x000fe20007f1e0ff */
[----:B------:R-:W-:Y:S01]  /*2730*/  IMAD.MOV.U32 R5, RZ, RZ, 0x1 ;  /* 0x00000001ff057424 */ /* 0x000fe200078e00ff */
[----:B------:R-:W-:Y:S01]  /*2740*/  R2UR UR6, R14 ;  /* 0x000000000e0672ca */ /* 0x000fe200000e0000 */
[----:B------:R-:W-:Y:S01]  /*2750*/  IMAD.MOV.U32 R7, RZ, RZ, RZ ;  /* 0x000000ffff077224 */ /* 0x000fe200078e00ff */
[----:B------:R-:W-:Y:S02]  /*2760*/  R2UR UR7, R15 ;  /* 0x000000000f0772ca */ /* 0x000fe400000e0000 */
[----:B------:R-:W-:Y:S02]  /*2770*/  LEA.HI.X.SX32 R11, R19, R2, 0x1, P0 ;  /* 0x00000002130b7211 */ /* 0x000fe400000f0eff */
[----:B------:R-:W-:-:S09]  /*2780*/  ISETP.GE.U32.AND P0, PT, R13, 0x7, PT ;  /* 0x000000070d00780c */ /* 0x000fd20003f06070 */
[----:B------:R1:W-:Y:S01]  /*2790*/  ST.E.U8 desc[UR6][R10.64], R5 ;  /* 0x000000050a007985 */ /* 0x0003e2000c101106 */
[C---:B0-----:R-:W-:Y:S02]  /*27a0*/  IMAD R6, R19.reuse, UR4, RZ ;  /* 0x0000000413067c24 */ /* 0x041fe4000f8e02ff */
[----:B-1----:R-:W-:Y:S01]  /*27b0*/  IMAD.WIDE R4, R19, 0x4, R16 ;  /* 0x0000000413047825 */ /* 0x002fe200078e0210 */
[----:B------:R-:W-:Y:S06]  /*27c0*/  @!P0 BRA `(.L_x_72) ;  /* 0x00000008003c8947 */ /* 0x000fec0003800000 */
[----:B------:R-:W-:Y:S01]  /*27d0*/  BSSY.RECONVERGENT B0, `(.L_x_73) ;  /* 0x000008d000007945 */ /* 0x000fe20003800200 */
[----:B------:R-:W-:-:S07]  /*27e0*/  IMAD.MOV.U32 R7, RZ, RZ, RZ ;  /* 0x000000ffff077224 */ /* 0x000fce00078e00ff */
.L_x_76:
[----:B------:R-:W-:Y:S02]  /*27f0*/  R2UR UR4, R14 ;  /* 0x000000000e0472ca */ /* 0x000fe400000e0000 */
[----:B------:R-:W-:Y:S02]  /*2800*/  R2UR UR5, R15 ;  /* 0x000000000f0572ca */ /* 0x000fe400000e0000 */
[----:B------:R-:W-:-:S05]  /*2810*/  IADD3 R12, P0, PT, R7, R26, RZ ;  /* 0x0000001a070c7210 */ /* 0x000fca0007f1e0ff */
[----:B------:R-:W-:-:S06]  /*2820*/  IMAD.X R13, RZ, RZ, R2, P0 ;  /* 0x000000ffff0d7224 */ /* 0x000fcc00000e0602 */
[----:B0-----:R-:W2:Y:S01]  /*2830*/  LD.E.U8 R9, desc[UR4][R12.64] ;  /* 0x000000040c097980 */ /* 0x001ea2000c101100 */
[----:B------:R-:W-:Y:S01]  /*2840*/  IMAD.WIDE.U32 R10, R7, 0x4, R16 ;  /* 0x00000004070a7825 */ /* 0x000fe200078e0010 */
[----:B--2---:R-:W-:-:S13]  /*2850*/  ISETP.NE.AND P0, PT, R9, 0x1, PT ;  /* 0x000000010900780c */ /* 0x004fda0003f05270 */
[----:B------:R-:W0:Y:S01]  /*2860*/  @P0 LDC.64 R18, c[0x0][0x380] ;  /* 0x0000e000ff120b82 */ /* 0x000e220000000a00 */
[----:B------:R-:W-:Y:S01]  /*2870*/  @P0 R2UR UR6, R14 ;  /* 0x000000000e0602ca */ /* 0x000fe200000e0000 */
[----:B------:R-:W-:Y:S01]  /*2880*/  @P0 IMAD.IADD R9, R6, 0x1, R7 ;  /* 0x0000000106090824 */ /* 0x000fe200078e0207 */
[C---:B------:R-:W-:Y:S02]  /*2890*/  @P0 R2UR UR7, R15.reuse ;  /* 0x000000000f0702ca */ /* 0x040fe400000e0000 */
[C---:B------:R-:W-:Y:S02]  /*28a0*/  @P0 R2UR UR8, R14.reuse ;  /* 0x000000000e0802ca */ /* 0x040fe400000e0000 */
[C---:B------:R-:W-:Y:S02]  /*28b0*/  @P0 R2UR UR9, R15.reuse ;  /* 0x000000000f0902ca */ /* 0x040fe400000e0000 */
[----:B------:R-:W-:Y:S02]  /*28c0*/  @P0 R2UR UR4, R14 ;  /* 0x000000000e0402ca */ /* 0x000fe400000e0000 */
[----:B------:R-:W-:-:S09]  /*28d0*/  @P0 R2UR UR5, R15 ;  /* 0x000000000f0502ca */ /* 0x000fd200000e0000 */
[----:B------:R-:W2:Y:S01]  /*28e0*/  @P0 LD.E R21, desc[UR8][R4.64] ;  /* 0x0000000804150980 */ /* 0x000ea2000c101900 */
[----:B0-----:R-:W-:-:S03]  /*28f0*/  @P0 IMAD.WIDE R18, R9, 0x4, R18 ;  /* 0x0000000409120825 */ /* 0x001fc600078e0212 */
[----:B------:R-:W2:Y:S04]  /*2900*/  @P0 LD.E R9, desc[UR6][R10.64] ;  /* 0x000000060a090980 */ /* 0x000ea8000c101900 */
[----:B------:R-:W2:Y:S01]  /*2910*/  @P0 LDG.E R18, desc[UR4][R18.64] ;  /* 0x0000000412120981 */ /* 0x000ea2000c1e1900 */
[----:B------:R-:W-:Y:S02]  /*2920*/  R2UR UR6, R14 ;  /* 0x000000000e0672ca */ /* 0x000fe400000e0000 */
[----:B------:R-:W-:Y:S02]  /*2930*/  R2UR UR7, R15 ;  /* 0x000000000f0772ca */ /* 0x000fe400000e0000 */
[----:B--2---:R-:W-:-:S05]  /*2940*/  @P0 VIADDMNMX R9, R21, R18, R9, PT ;  /* 0x0000001215090246 */ /* 0x004fca0003800109 */
[----:B------:R0:W-:Y:S01]  /*2950*/  @P0 ST.E desc[UR4][R10.64], R9 ;  /* 0x000000090a000985 */ /* 0x0001e2000c101904 */
[----:B------:R-:W1:Y:S05]  /*2960*/  LDCU.64 UR4, c[0x0][0x380] ;  /* 0x00007000ff0477ac */ /* 0x000e6a0008000a00 */
[----:B------:R-:W2:Y:S02]  /*2970*/  LD.E.U8 R21, desc[UR6][R12.64+0x1] ;  /* 0x000001060c157980 */ /* 0x000ea4000c101100 */
[----:B--2---:R-:W-:Y:S02]  /*2980*/  ISETP.NE.AND P0, PT, R21, 0x1, PT ;  /* 0x000000011500780c */ /* 0x004fe40003f05270 */
[----:B------:R-:W-:-:S04]  /*2990*/  IADD3 R21, P1, PT, R6, R7, RZ ;  /* 0x0000000706157210 */ /* 0x000fc80007f3e0ff */
[----:B------:R-:W-:Y:S02]  /*29a0*/  LEA.HI.X.SX32 R22, R6, RZ, 0x1, P1 ;  /* 0x000000ff06167211 */ /* 0x000fe400008f0eff */
[----:B-1----:R-:W-:-:S05]  /*29b0*/  LEA R18, P1, R21, UR4, 0x2 ;  /* 0x0000000415127c11 */ /* 0x002fca000f8210ff */
[C---:B------:R-:W-:Y:S02]  /*29c0*/  @P0 R2UR UR6, R14.reuse ;  /* 0x000000000e0602ca */ /* 0x040fe400000e0000 */
[C---:B------:R-:W-:Y:S02]  /*29d0*/  @P0 R2UR UR7, R15.reuse ;  /* 0x000000000f0702ca */ /* 0x040fe400000e0000 */
[C---:B------:R-:W-:Y:S02]  /*29e0*/  @P0 R2UR UR8, R14.reuse ;  /* 0x000000000e0802ca */ /* 0x040fe400000e0000 */
[C---:B------:R-:W-:Y:S02]  /*29f0*/  @P0 R2UR UR9, R15.reuse ;  /* 0x000000000f0902ca */ /* 0x040fe400000e0000 */
[----:B------:R-:W-:Y:S02]  /*2a00*/  @P0 R2UR UR10, R14 ;  /* 0x000000000e0a02ca */ /* 0x000fe400000e0000 */
[----:B------:R-:W-:-:S02]  /*2a10*/  @P0 R2UR UR11, R15 ;  /* 0x000000000f0b02ca */ /* 0x000fc400000e0000 */
[----:B------:R-:W-:-:S05]  /*2a20*/  LEA.HI.X R19, R21, UR5, R22, 0x2, P1 ;  /* 0x0000000515137c11 */ /* 0x000fca00088f1416 */
[----:B0-----:R-:W2:Y:S04]  /*2a30*/  @P0 LDG.E R9, desc[UR6][R18.64+0x4] ;  /* 0x0000040612090981 */ /* 0x001ea8000c1e1900 */
[----:B------:R-:W2:Y:S04]  /*2a40*/  @P0 LD.E R22, desc[UR8][R10.64+0x4] ;  /* 0x000004080a160980 */ /* 0x000ea8000c101900 */
[----:B------:R-:W2:Y:S01]  /*2a50*/  @P0 LD.E R21, desc[UR10][R4.64] ;  /* 0x0000000a04150980 */ /* 0x000ea2000c101900 */
[----:B------:R-:W-:Y:S02]  /*2a60*/  @P0 R2UR UR4, R14 ;  /* 0x000000000e0402ca */ /* 0x000fe400000e0000 */
[----:B------:R-:W-:-:S02]  /*2a70*/  @P0 R2UR UR5, R15 ;  /* 0x000000000f0502ca */ /* 0x000fc400000e0000 */
[----:B------:R-:W-:Y:S02]  /*2a80*/  R2UR UR6, R14 ;  /* 0x000000000e0672ca */ /* 0x000fe400000e0000 */
[----:B------:R-:W-:Y:S02]  /*2a90*/  R2UR UR7, R15 ;  /* 0x000000000f0772ca */ /* 0x000fe400000e0000 */
[----:B--2---:R-:W-:-:S07]  /*2aa0*/  @P0 VIADDMNMX R9, R21, R9, R22, PT ;  /* 0x0000000915090246 */ /* 0x004fce0003800116 */
[----:B------:R0:W-:Y:S04]  /*2ab0*/  @P0 ST.E desc[UR4][R10.64+0x4], R9 ;  /* 0x000004090a000985 */ /* 0x0001e8000c101904 */
[----:B------:R-:W2:Y:S02]  /*2ac0*/  LD.E.U8 R21, desc[UR6][R12.64+0x2] ;  /* 0x000002060c157980 */ /* 0x000ea4000c101100 */
[----:B--2---:R-:W-:-:S13]  /*2ad0*/  ISETP.NE.AND P0, PT, R21, 0x1, PT ;  /* 0x000000011500780c */ /* 0x004fda0003f05270 */
[C---:B------:R-:W-:Y:S02]  /*2ae0*/  @P0 R2UR UR4, R14.reuse ;  /* 0x000000000e0402ca */ /* 0x040fe400000e0000 */
[C---:B------:R-:W-:Y:S02]  /*2af0*/  @P0 R2UR UR5, R15.reuse ;  /* 0x000000000f0502ca */ /* 0x040fe400000e0000 */
[C---:B------:R-:W-:Y:S02]  /*2b00*/  @P0 R2UR UR6, R14.reuse ;  /* 0x000000000e0602ca */ /* 0x040fe400000e0000 */
[C---:B------:R-:W-:Y:S02]  /*2b10*/  @P0 R2UR UR7, R15.reuse ;  /* 0x000000000f0702ca */ /* 0x040fe400000e0000 */
[----:B------:R-:W-:Y:S02]  /*2b20*/  @P0 R2UR UR8, R14 ;  /* 0x000000000e0802ca */ /* 0x000fe400000e0000 */
[----:B------:R-:W-:-:S05]  /*2b30*/  @P0 R2UR UR9, R15 ;  /* 0x000000000f0902ca */ /* 0x000fca00000e0000 */
[----:B------:R-:W2:Y:S04]  /*2b40*/  @P0 LDG.E R21, desc[UR4][R18.64+0x8] ;  /* 0x0000080412150981 */ /* 0x000ea8000c1e1900 */
[----:B------:R-:W2:Y:S04]  /*2b50*/  @P0 LD.E R22, desc[UR6][R10.64+0x8] ;  /* 0x000008060a160980 */ /* 0x000ea8000c101900 */
[----:B------:R-:W2:Y:S01]  /*2b60*/  @P0 LD.E R23, desc[UR8][R4.64] ;  /* 0x0000000804170980 */ /* 0x000ea2000c101900 */
[----:B------:R-:W-:Y:S02]  /*2b70*/  R2UR UR6, R14 ;  /* 0x000000000e0672ca */ /* 0x000fe400000e0000 */
[----:B------:R-:W-:-:S02]  /*2b80*/  R2UR UR7, R15 ;  /* 0x000000000f0772ca */ /* 0x000fc400000e0000 */
[----:B--2---:R-:W-:-:S05]  /*2b90*/  @P0 VIADDMNMX R21, R23, R21, R22, PT ;  /* 0x0000001517150246 */ /* 0x004fca0003800116 */
[----:B------:R1:W-:Y:S06]  /*2ba0*/  @P0 ST.E desc[UR4][R10.64+0x8], R21 ;  /* 0x000008150a000985 */ /* 0x0003ec000c101904 */
[----:B0-----:R-:W2:Y:S02]  /*2bb0*/  LD.E.U8 R9, desc[UR6][R12.64+0x3] ;  /* 0x000003060c097980 */ /* 0x001ea4000c101100 */
        /* <DEDUP_REMOVED lines=14> */
[----:B-1----:R-:W2:Y:S02]  /*2ca0*/  LD.E.U8 R21, desc[UR6][R12.64+0x4] ;  /* 0x000004060c157980 */ /* 0x002ea4000c101100 */
        /* <DEDUP_REMOVED lines=44> */
[----:B------:R-:W2:Y:S01]  /*2f70*/  LD.E.U8 R12, desc[UR6][R12.64+0x7] ;  /* 0x000007060c0c7980 */ /* 0x000ea2000c101100 */
[----:B------:R-:W-:Y:S01]  /*2f80*/  VIADD R7, R7, 0x8 ;  /* 0x0000000807077836 */ /* 0x000fe20000000000 */
[----:B------:R-:W-:Y:S04]  /*2f90*/  BSSY.RECONVERGENT B1, `(.L_x_74) ;  /* 0x000000f000017945 */ /* 0x000fe80003800200 */
[----:B------:R-:W-:-:S02]  /*2fa0*/  ISETP.NE.AND P1, PT, R7, R0, PT ;  /* 0x000000000700720c */ /* 0x000fc40003f25270 */
[----:B--2---:R-:W-:-:S13]  /*2fb0*/  ISETP.NE.AND P0, PT, R12, 0x1, PT ;  /* 0x000000010c00780c */ /* 0x004fda0003f05270 */
[----:B0-----:R-:W-:Y:S05]  /*2fc0*/  @!P0 BRA `(.L_x_75) ;  /* 0x00000000002c8947 */ /* 0x001fea0003800000 */
[C---:B------:R-:W-:Y:S02]  /*2fd0*/  R2UR UR4, R14.reuse ;  /* 0x000000000e0472ca */ /* 0x040fe400000e0000 */
[C---:B------:R-:W-:Y:S02]  /*2fe0*/  R2UR UR5, R15.reuse ;  /* 0x000000000f0572ca */ /* 0x040fe400000e0000 */
[C---:B------:R-:W-:Y:S02]  /*2ff0*/  R2UR UR6, R14.reuse ;  /* 0x000000000e0672ca */ /* 0x040fe400000e0000 */
[C---:B------:R-:W-:Y:S02]  /*3000*/  R2UR UR7, R15.reuse ;  /* 0x000000000f0772ca */ /* 0x040fe400000e0000 */
[----:B------:R-:W-:Y:S02]  /*3010*/  R2UR UR8, R14 ;  /* 0x000000000e0872ca */ /* 0x000fe400000e0000 */
[----:B------:R-:W-:-:S05]  /*3020*/  R2UR UR9, R15 ;  /* 0x000000000f0972ca */ /* 0x000fca00000e0000 */
[----:B------:R-:W2:Y:S04]  /*3030*/  LDG.E R18, desc[UR4][R18.64+0x1c] ;  /* 0x00001c0412127981 */ /* 0x000ea8000c1e1900 */
[----:B------:R-:W2:Y:S04]  /*3040*/  LD.E R9, desc[UR6][R10.64+0x1c] ;  /* 0x00001c060a097980 */ /* 0x000ea8000c101900 */
[----:B------:R-:W2:Y:S02]  /*3050*/  LD.E R12, desc[UR8][R4.64] ;  /* 0x00000008040c7980 */ /* 0x000ea4000c101900 */
[----:B--2---:R-:W-:-:S05]  /*3060*/  VIADDMNMX R9, R12, R18, R9, PT ;  /* 0x000000120c097246 */ /* 0x004fca0003800109 */
[----:B------:R0:W-:Y:S02]  /*3070*/  ST.E desc[UR4][R10.64+0x1c], R9 ;  /* 0x00001c090a007985 */ /* 0x0001e4000c101904 */
.L_x_75:
[----:B------:R-:W-:Y:S05]  /*3080*/  BSYNC.RECONVERGENT B1 ;  /* 0x0000000000017941 */ /* 0x000fea0003800200 */
.L_x_74:
[----:B------:R-:W-:Y:S05]  /*3090*/  @P1 BRA `(.L_x_76) ;  /* 0xfffffff400d41947 */ /* 0x000fea000383ffff */
[----:B------:R-:W-:Y:S05]  /*30a0*/  BSYNC.RECONVERGENT B0 ;  /* 0x0000000000007941 */ /* 0x000fea0003800200 */
.L_x_73:
[----:B------:R-:W-:-:S07]  /*30b0*/  IMAD.MOV.U32 R7, RZ, RZ, R0 ;  /* 0x000000ffff077224 */ /* 0x000fce00078e0000 */
.L_x_72:
[----:B------:R-:W-:-:S04]  /*30c0*/  LOP3.LUT R8, R8, 0x7, RZ, 0xc0, !PT ;  /* 0x0000000708087812 */ /* 0x000fc800078ec0ff */
[----:B------:R-:W-:-:S13]  /*30d0*/  ISETP.NE.AND P0, PT, R8, RZ, PT ;  /* 0x000000ff0800720c */ /* 0x000fda0003f05270 */
[----:B------:R-:W-:Y:S05]  /*30e0*/  @!P0 BRA `(.L_x_77) ;  /* 0xffffffec009c8947 */ /* 0x000fea000383ffff */
[----:B------:R-:W-:-:S05]  /*30f0*/  VIADD R8, R8, 0xffffffff ;  /* 0xffffffff08087836 */ /* 0x000fca0000000000 */
[----:B------:R-:W-:-:S13]  /*3100*/  ISETP.GE.U32.AND P0, PT, R8, 0x3, PT ;  /* 0x000000030800780c */ /* 0x000fda0003f06070 */
[----:B------:R-:W-:Y:S05]  /*3110*/  @!P0 BRA `(.L_x_78) ;  /* 0x0000000400348947 */ /* 0x000fea0003800000 */
[----:B------:R-:W-:Y:S02]  /*3120*/  R2UR UR4, R14 ;  /* 0x000000000e0472ca */ /* 0x000fe400000e0000 */
[----:B------:R-:W-:Y:S02]  /*3130*/  R2UR UR5, R15 ;  /* 0x000000000f0572ca */ /* 0x000fe400000e0000 */
[----:B0-----:R-:W-:-:S05]  /*3140*/  IADD3 R10, P0, PT, R7, R26, RZ ;  /* 0x0000001a070a7210 */ /* 0x001fca0007f1e0ff */
[----:B------:R-:W-:-:S06]  /*3150*/  IMAD.X R11, RZ, RZ, R2, P0 ;  /* 0x000000ffff0b7224 */ /* 0x000fcc00000e0602 */
[----:B------:R-:W2:Y:S02]  /*3160*/  LD.E.U8 R8, desc[UR4][R10.64] ;  /* 0x000000040a087980 */ /* 0x000ea4000c101100 */
[----:B--2---:R-:W-:Y:S01]  /*3170*/  ISETP.NE.AND P0, PT, R8, 0x1, PT ;  /* 0x000000010800780c */ /* 0x004fe20003f05270 */
[----:B------:R-:W-:-:S12]  /*3180*/  IMAD.WIDE.U32 R8, R7, 0x4, R16 ;  /* 0x0000000407087825 */ /* 0x000fd800078e0010 */
[----:B------:R-:W0:Y:S01]  /*3190*/  @P0 LDC.64 R12, c[0x0][0x380] ;  /* 0x0000e000ff0c0b82 */ /* 0x000e220000000a00 */
[C---:B------:R-:W-:Y:S01]  /*31a0*/  @P0 R2UR UR8, R14.reuse ;  /* 0x000000000e0802ca */ /* 0x040fe200000e0000 */
[----:B------:R-:W-:Y:S01]  /*31b0*/  @P0 IMAD.IADD R19, R7, 0x1, R6 ;  /* 0x0000000107130824 */ /* 0x000fe200078e0206 */
[C---:B------:R-:W-:Y:S02]  /*31c0*/  @P0 R2UR UR9, R15.reuse ;  /* 0x000000000f0902ca */ /* 0x040fe400000e0000 */
[C---:B------:R-:W-:Y:S02]  /*31d0*/  @P0 R2UR UR6, R14.reuse ;  /* 0x000000000e0602ca */ /* 0x040fe400000e0000 */
[C---:B------:R-:W-:Y:S02]  /*31e0*/  @P0 R2UR UR7, R15.reuse ;  /* 0x000000000f0702ca */ /* 0x040fe400000e0000 */
[----:B------:R-:W-:Y:S02]  /*31f0*/  @P0 R2UR UR4, R14 ;  /* 0x000000000e0402ca */ /* 0x000fe400000e0000 */
[----:B------:R-:W-:-:S05]  /*3200*/  @P0 R2UR UR5, R15 ;  /* 0x000000000f0502ca */ /* 0x000fca00000e0000 */
        /* <DEDUP_REMOVED lines=20> */
[----:B------:R-:W-:-:S03]  /*3350*/  LEA.HI.X R13, R18, UR5, R21, 0x2, P1 ;  /* 0x00000005120d7c11 */ /* 0x000fc600088f1415 */
[----:B0-----:R-:W2:Y:S04]  /*3360*/  @P0 LD.E R19, desc[UR8][R8.64+0x4] ;  /* 0x0000040808130980 */ /* 0x001ea8000c101900 */
[----:B------:R-:W2:Y:S04]  /*3370*/  @P0 LD.E R21, desc[UR10][R4.64] ;  /* 0x0000000a04150980 */ /* 0x000ea8000c101900 */
[----:B------:R-:W2:Y:S01]  /*3380*/  @P0 LDG.E R18, desc[UR6][R12.64+0x4] ;  /* 0x000004060c120981 */ /* 0x000ea2000c1e1900 */
        /* <DEDUP_REMOVED lines=22> */
[----:B------:R-:W-:Y:S01]  /*34f0*/  BSSY.RECONVERGENT B0, `(.L_x_79) ;  /* 0x000000e000007945 */ /* 0x000fe20003800200 */
        /* <DEDUP_REMOVED lines=13> */
.L_x_80:
[----:B------:R-:W-:Y:S05]  /*35d0*/  BSYNC.RECONVERGENT B0 ;  /* 0x0000000000007941 */ /* 0x000fea0003800200 */
.L_x_79:
[----:B------:R-:W-:-:S07]  /*35e0*/  VIADD R7, R7, 0x4 ;  /* 0x0000000407077836 */ /* 0x000fce0000000000 */
.L_x_78:
[----:B------:R-:W-:Y:S01]  /*35f0*/  ISETP.NE.AND P0, PT, R20, RZ, PT ;  /* 0x000000ff1400720c */ /* 0x000fe20003f05270 */
[----:B------:R-:W-:-:S12]  /*3600*/  BSSY.RECONVERGENT B0, `(.L_x_81) ;  /* 0x000004e000007945 */ /* 0x000fd80003800200 */
[----:B------:R-:W-:Y:S05]  /*3610*/  @!P0 BRA `(.L_x_82) ;  /* 0x0000000400308947 */ /* 0x000fea0003800000 */
[----:B------:R-:W-:-:S13]  /*3620*/  ISETP.NE.AND P0, PT, R20, 0x1, PT ;  /* 0x000000011400780c */ /* 0x000fda0003f05270 */
        /* <DEDUP_REMOVED lines=23> */
[----:B------:R0:W-:Y:S06]  /*37a0*/  @P0 ST.E desc[UR4][R8.64], R19 ;  /* 0x0000001308000985 */ /* 0x0001ec000c101904 */
[----:B------:R-:W2:Y:S02]  /*37b0*/  LD.E.U8 R10, desc[UR6][R10.64+0x1] ;  /* 0x000001060a0a7980 */ /* 0x000ea4000c101100 */
[----:B--2---:R-:W-:-:S13]  /*37c0*/  ISETP.NE.AND P0, PT, R10, 0x1, PT ;  /* 0x000000010a00780c */ /* 0x004fda0003f05270 */
[----:B------:R-:W1:Y:S01]  /*37d0*/  @P0 LDC.64 R22, c[0x0][0x380] ;  /* 0x0000e000ff160b82 */ /* 0x000e620000000a00 */
[----:B------:R-:W-:Y:S02]  /*37e0*/  @P0 IADD3 R18, P1, PT, R6, R7, RZ ;  /* 0x0000000706120210 */ /* 0x000fe40007f3e0ff */
[C---:B------:R-:W-:Y:S02]  /*37f0*/  @P0 R2UR UR6, R14.reuse ;  /* 0x000000000e0602ca */ /* 0x040fe400000e0000 */
[C---:B------:R-:W-:Y:S02]  /*3800*/  @P0 R2UR UR7, R15.reuse ;  /* 0x000000000f0702ca */ /* 0x040fe400000e0000 */
[C---:B------:R-:W-:Y:S02]  /*3810*/  @P0 R2UR UR8, R14.reuse ;  /* 0x000000000e0802ca */ /* 0x040fe400000e0000 */
[----:B------:R-:W-:Y:S02]  /*3820*/  @P0 R2UR UR9, R15 ;  /* 0x000000000f0902ca */ /* 0x000fe400000e0000 */
[----:B------:R-:W-:-:S02]  /*3830*/  @P0 R2UR UR4, R14 ;  /* 0x000000000e0402ca */ /* 0x000fc400000e0000 */
[----:B------:R-:W-:Y:S02]  /*3840*/  @P0 R2UR UR5, R15 ;  /* 0x000000000f0502ca */ /* 0x000fe400000e0000 */
[----:B------:R-:W-:-:S03]  /*3850*/  @P0 LEA.HI.X.SX32 R13, R6, RZ, 0x1, P1 ;  /* 0x000000ff060d0211 */ /* 0x000fc600008f0eff */
[----:B0-----:R-:W2:Y:S04]  /*3860*/  @P0 LD.E R19, desc[UR6][R8.64+0x4] ;  /* 0x0000040608130980 */ /* 0x001ea8000c101900 */
[----:B------:R-:W2:Y:S01]  /*3870*/  @P0 LD.E R10, desc[UR8][R4.64] ;  /* 0x00000008040a0980 */ /* 0x000ea2000c101900 */
[----:B-1----:R-:W-:-:S04]  /*3880*/  @P0 LEA R12, P1, R18, R22, 0x2 ;  /* 0x00000016120c0211 */ /* 0x002fc800078210ff */
[----:B------:R-:W-:-:S05]  /*3890*/  @P0 LEA.HI.X R13, R18, R23, R13, 0x2, P1 ;  /* 0x00000017120d0211 */ /* 0x000fca00008f140d */
[----:B------:R-:W2:Y:S01]  /*38a0*/  @P0 LDG.E R12, desc[UR4][R12.64+0x4] ;  /* 0x000004040c0c0981 */ /* 0x000ea2000c1e1900 */
[----:B------:R-:W-:Y:S01]  /*38b0*/  VIADD R7, R7, 0x2 ;  /* 0x0000000207077836 */ /* 0x000fe20000000000 */
[----:B--2---:R-:W-:-:S05]  /*38c0*/  @P0 VIADDMNMX R19, R10, R12, R19, PT ;  /* 0x0000000c0a130246 */ /* 0x004fca0003800113 */
[----:B------:R1:W-:Y:S02]  /*38d0*/  @P0 ST.E desc[UR4][R8.64+0x4], R19 ;  /* 0x0000041308000985 */ /* 0x0003e4000c101904 */
.L_x_83:
[----:B------:R-:W2:Y:S02]  /*38e0*/  LDCU UR4, c[0x0][0x388] ;  /* 0x00007100ff0477ac */ /* 0x000ea40008000800 */
[----:B--2---:R-:W-:-:S04]  /*38f0*/  ULOP3.LUT UR4, UR4, 0x1, URZ, 0xc0, !UPT ;  /* 0x0000000104047892 */ /* 0x004fc8000f8ec0ff */
[----:B------:R-:W-:-:S09]  /*3900*/  UISETP.NE.U32.AND UP0, UPT, UR4, 0x1, UPT ;  /* 0x000000010400788c */ /* 0x000fd2000bf05070 */
[----:B------:R-:W-:Y:S05]  /*3910*/  BRA.U UP0, `(.L_x_82) ;  /* 0x0000000100707547 */ /* 0x000fea000b800000 */
[----:B------:R-:W-:Y:S02]  /*3920*/  R2UR UR4, R14 ;  /* 0x000000000e0472ca */ /* 0x000fe400000e0000 */
[----:B------:R-:W-:Y:S02]  /*3930*/  R2UR UR5, R15 ;  /* 0x000000000f0572ca */ /* 0x000fe400000e0000 */
[----:B01----:R-:W-:-:S05]  /*3940*/  IADD3 R8, P0, PT, R7, R26, RZ ;  /* 0x0000001a07087210 */ /* 0x003fca0007f1e0ff */
[----:B------:R-:W-:-:S06]  /*3950*/  IMAD.X R9, RZ, RZ, R2, P0 ;  /* 0x000000ffff097224 */ /* 0x000fcc00000e0602 */
[----:B------:R-:W2:Y:S02]  /*3960*/  LD.E.U8 R8, desc[UR4][R8.64] ;  /* 0x0000000408087980 */ /* 0x000ea4000c101100 */
[----:B--2---:R-:W-:-:S13]  /*3970*/  ISETP.NE.AND P0, PT, R8, 0x1, PT ;  /* 0x000000010800780c */ /* 0x004fda0003f05270 */
[----:B------:R-:W-:Y:S05]  /*3980*/  @!P0 BRA `(.L_x_82) ;  /* 0x0000000000548947 */ /* 0x000fea0003800000 */
[----:B------:R-:W0:Y:S01]  /*3990*/  LDC.64 R10, c[0x0][0x380] ;  /* 0x0000e000ff0a7b82 */ /* 0x000e220000000a00 */
[----:B------:R-:W-:Y:S01]  /*39a0*/  R2UR UR8, R14 ;  /* 0x000000000e0872ca */ /* 0x000fe200000e0000 */
[----:B------:R-:W-:Y:S01]  /*39b0*/  IMAD.IADD R13, R6, 0x1, R7 ;  /* 0x00000001060d7824 */ /* 0x000fe200078e0207 */
[----:B------:R-:W-:Y:S01]  /*39c0*/  R2UR UR9, R15 ;  /* 0x000000000f0972ca */ /* 0x000fe200000e0000 */
[----:B------:R-:W-:Y:S01]  /*39d0*/  IMAD.WIDE.U32 R8, R7, 0x4, R16 ;  /* 0x0000000407087825 */ /* 0x000fe200078e0010 */
[C---:B------:R-:W-:Y:S02]  /*39e0*/  R2UR UR6, R14.reuse ;  /* 0x000000000e0672ca */ /* 0x040fe400000e0000 */
[C---:B------:R-:W-:Y:S02]  /*39f0*/  R2UR UR7, R15.reuse ;  /* 0x000000000f0772ca */ /* 0x040fe400000e0000 */
[----:B------:R-:W-:Y:S02]  /*3a00*/  R2UR UR4, R14 ;  /* 0x000000000e0472ca */ /* 0x000fe400000e0000 */
[----:B------:R-:W-:-:S05]  /*3a10*/  R2UR UR5, R15 ;  /* 0x000000000f0572ca */ /* 0x000fca00000e0000 */
[----:B------:R-:W2:Y:S01]  /*3a20*/  LD.E R4, desc[UR8][R4.64] ;  /* 0x0000000804047980 */ /* 0x000ea2000c101900 */
[----:B0-----:R-:W-:-:S03]  /*3a30*/  IMAD.WIDE R6, R13, 0x4, R10 ;  /* 0x000000040d067825 */ /* 0x001fc600078e020a */
[----:B------:R-:W2:Y:S04]  /*3a40*/  LD.E R11, desc[UR6][R8.64] ;  /* 0x00000006080b7980 */ /* 0x000ea8000c101900 */
[----:B------:R-:W2:Y:S02]  /*3a50*/  LDG.E R6, desc[UR4][R6.64] ;  /* 0x0000000406067981 */ /* 0x000ea4000c1e1900 */
[----:B--2---:R-:W-:-:S05]  /*3a60*/  VIADDMNMX R11, R4, R6, R11, PT ;  /* 0x00000006040b7246 */ /* 0x004fca000380010b */
[----:B------:R2:W-:Y:S01]  /*3a70*/  ST.E desc[UR4][R8.64], R11 ;  /* 0x0000000b08007985 */ /* 0x0005e2000c101904 */
[----:B------:R-:W-:Y:S05]  /*3a80*/  BRA `(.L_x_82) ;  /* 0x0000000000147947 */ /* 0x000fea0003800000 */
.L_x_62:
[----:B------:R-:W0:Y:S01]  /*3a90*/  LDCU UR4, c[0x0][0x388] ;  /* 0x00007100ff0477ac */ /* 0x000e220008000800 */
[----:B------:R-:W-:-:S05]  /*3aa0*/  VIADD R7, R7, 0x1 ;  /* 0x0000000107077836 */ /* 0x000fca0000000000 */
[----:B0-----:R-:W-:-:S13]  /*3ab0*/  ISETP.NE.AND P0, PT, R7, UR4, PT ;  /* 0x0000000407007c0c */ /* 0x001fda000bf05270 */
[----:B------:R-:W-:Y:S05]  /*3ac0*/  @!P0 BRA `(.L_x_84) ;  /* 0x0000000000348947 */ /* 0x000fea0003800000 */
[----:B------:R-:W-:Y:S05]  /*3ad0*/  BRA `(.L_x_85) ;  /* 0xffffffe400247947 */ /* 0x000fea000383ffff */
.L_x_82:
[----:B------:R-:W-:Y:S05]  /*3ae0*/  BSYNC.RECONVERGENT B0 ;  /* 0x0000000000007941 */ /* 0x000fea0003800200 */
.L_x_81:
[----:B------:R-:W-:Y:S05]  /*3af0*/  BRA `(.L_x_77) ;  /* 0xffffffe400187947 */ /* 0x000fea000383ffff */
.L_x_25:
[----:B------:R-:W-:Y:S01]  /*3b00*/  MOV R0, 0x18 ;  /* 0x0000001800007802 */ /* 0x000fe20000000f00 */
[----:B------:R0:W-:Y:S01]  /*3b10*/  STL [R1], R29 ;  /* 0x0000001d01007387 */ /* 0x0001e20000100800 */
[----:B------:R-:W1:Y:S01]  /*3b20*/  LDCU.64 UR4, c[0x4][0x8] ;  /* 0x01000100ff0477ac */ /* 0x000e620008000a00 */
[----:B------:R-:W-:Y:S01]  /*3b30*/  IMAD.MOV.U32 R6, RZ, RZ, R28 ;  /* 0x000000ffff067224 */ /* 0x000fe200078e001c */
[----:B------:R0:W2:Y:S01]  /*3b40*/  LDC.64 R8, c[0x4][R0] ;  /* 0x0100000000087b82 */ /* 0x0000a20000000a00 */
[----:B------:R-:W-:Y:S02]  /*3b50*/  IMAD.MOV.U32 R7, RZ, RZ, R27 ;  /* 0x000000ffff077224 */ /* 0x000fe400078e001b */
[----:B-1----:R-:W-:Y:S02]  /*3b60*/  IMAD.U32 R4, RZ, RZ, UR4 ;  /* 0x00000004ff047e24 */ /* 0x002fe4000f8e00ff */
[----:B0-----:R-:W-:-:S07]  /*3b70*/  IMAD.U32 R5, RZ, RZ, UR5 ;  /* 0x00000005ff057e24 */ /* 0x001fce000f8e00ff */
[----:B------:R-:W-:-:S07]  /*3b80*/  LEPC R20, `(.L_x_84) ;  /* 0x000000001014794e */ /* 0x000fce0000000000 */
[----:B--2---:R-:W-:Y:S05]  /*3b90*/  CALL.ABS.NOINC R8 ;  /* 0x0000000008007343 */ /* 0x004fea0003c00000 */
.L_x_84:
[----:B------:R-:W-:Y:S05]  /*3ba0*/  BSYNC.RECONVERGENT B8 ;  /* 0x0000000000087941 */ /* 0x000fea0003800200 */
.L_x_24:
[----:B------:R-:W0:Y:S02]  /*3bb0*/  LDC R10, c[0x0][0x388] ;  /* 0x0000e200ff0a7b82 */ /* 0x000e240000000800 */
[----:B0-----:R-:W-:-:S13]  /*3bc0*/  ISETP.GE.AND P0, PT, R10, 0x1, PT ;  /* 0x000000010a00780c */ /* 0x001fda0003f06270 */
[----:B------:R-:W-:Y:S05]  /*3bd0*/  @!P0 BRA `(.L_x_86) ;  /* 0x00000008001c8947 */ /* 0x000fea0003800000 */
[C---:B------:R-:W-:Y:S01]  /*3be0*/  VIADD R0, R10.reuse, 0xffffffff ;  /* 0xffffffff0a007836 */ /* 0x040fe20000000000 */
[----:B------:R-:W0:Y:S01]  /*3bf0*/  LDC.64 R12, c[0x0][0x358] ;  /* 0x0000d600ff0c7b82 */ /* 0x000e220000000a00 */
[----:B------:R-:W-:Y:S01]  /*3c00*/  LOP3.LUT R18, R10, 0xf, RZ, 0xc0, !PT ;  /* 0x0000000f0a127812 */ /* 0x000fe200078ec0ff */
[----:B------:R-:W-:Y:S02]  /*3c10*/  IMAD R29, R29, R10, RZ ;  /* 0x0000000a1d1d7224 */ /* 0x000fe400078e02ff */
[----:B------:R-:W-:Y:S01]  /*3c20*/  ISETP.GE.U32.AND P0, PT, R0, 0xf, PT ;  /* 0x0000000f0000780c */ /* 0x000fe20003f06070 */
[----:B------:R-:W-:Y:S01]  /*3c30*/  IMAD.MOV.U32 R0, RZ, RZ, RZ ;  /* 0x000000ffff007224 */ /* 0x000fe200078e00ff */
[----:B------:R-:W-:-:S11]  /*3c40*/  ISETP.NE.AND P2, PT, R18, RZ, PT ;  /* 0x000000ff1200720c */ /* 0x000fd60003f45270 */
[----:B------:R-:W-:Y:S05]  /*3c50*/  @!P0 BRA `(.L_x_87) ;  /* 0x0000000000dc8947 */ /* 0x000fea0003800000 */
[----:B------:R-:W1:Y:S01]  /*3c60*/  LDC.64 R4, c[0x0][0x390] ;  /* 0x0000e400ff047b82 */ /* 0x000e620000000a00 */
[----:B------:R-:W-:Y:S01]  /*3c70*/  IADD3 R14, P0, PT, R16, 0x20, RZ ;  /* 0x00000020100e7810 */ /* 0x000fe20007f1e0ff */
[----:B------:R-:W-:Y:S01]  /*3c80*/  BSSY.RECONVERGENT B0, `(.L_x_87) ;  /* 0x0000034000007945 */ /* 0x000fe20003800200 */
[----:B------:R-:W-:Y:S01]  /*3c90*/  LOP3.LUT R0, R10, 0x7ffffff0, RZ, 0xc0, !PT ;  /* 0x7ffffff00a007812 */ /* 0x000fe200078ec0ff */
[----:B------:R-:W-:Y:S02]  /*3ca0*/  IMAD.MOV.U32 R11, RZ, RZ, R29 ;  /* 0x000000ffff0b7224 */ /* 0x000fe400078e001d */
[----:B------:R-:W-:Y:S02]  /*3cb0*/  IMAD.X R15, RZ, RZ, R17, P0 ;  /* 0x000000ffff0f7224 */ /* 0x000fe400000e0611 */
[----:B------:R-:W-:Y:S01]  /*3cc0*/  IMAD.MOV R3, RZ, RZ, -R0 ;  /* 0x000000ffff037224 */ /* 0x000fe200078e0a00 */
[----:B-1----:R-:W-:-:S05]  /*3cd0*/  IADD3 R4, P1, PT, R4, 0x20, RZ ;  /* 0x0000002004047810 */ /* 0x002fca0007f3e0ff */
[----:B------:R-:W-:-:S08]  /*3ce0*/  IMAD.X R5, RZ, RZ, R5, P1 ;  /* 0x000000ffff057224 */ /* 0x000fd000008e0605 */
.L_x_88:
[----:B0-----:R-:W-:Y:S01]  /*3cf0*/  R2UR UR4, R12 ;  /* 0x000000000c0472ca */ /* 0x001fe200000e0000 */
[----:B------:R-:W-:Y:S01]  /*3d00*/  IMAD.MOV.U32 R6, RZ, RZ, R14 ;  /* 0x000000ffff067224 */ /* 0x000fe200078e000e */
[----:B------:R-:W-:Y:S01]  /*3d10*/  R2UR UR5, R13 ;  /* 0x000000000d0572ca */ /* 0x000fe200000e0000 */
[----:B------:R-:W-:-:S12]  /*3d20*/  IMAD.MOV.U32 R7, RZ, RZ, R15 ;  /* 0x000000ffff077224 */ /* 0x000fd800078e000f */
[----:B------:R-:W2:Y:S01]  /*3d30*/  LD.E R15, desc[UR4][R6.64+-0x20] ;  /* 0xffffe004060f7980 */ /* 0x000ea2000c101900 */
[----:B------:R-:W-:Y:S01]  /*3d40*/  R2UR UR6, R12 ;  /* 0x000000000c0672ca */ /* 0x000fe200000e0000 */
[----:B-1----:R-:W-:Y:S01]  /*3d50*/  IMAD.WIDE R8, R11, 0x4, R4 ;  /* 0x000000040b087825 */ /* 0x002fe200078e0204 */
[----:B------:R-:W-:-:S04]  /*3d60*/  R2UR UR7, R13 ;  /* 0x000000000d0772ca */ /* 0x000fc800000e0000 */
[----:B--2---:R0:W-:Y:S09]  /*3d70*/  STG.E desc[UR4][R8.64+-0x20], R15 ;  /* 0xffffe00f08007986 */ /* 0x0041f2000c101904 */
[----:B------:R-:W2:Y:S04]  /*3d80*/  LD.E R19, desc[UR6][R6.64+-0x1c] ;  /* 0xffffe40606137980 */ /* 0x000ea8000c101900 */
[----:B--2---:R1:W-:Y:S04]  /*3d90*/  STG.E desc[UR4][R8.64+-0x1c], R19 ;  /* 0xffffe41308007986 */ /* 0x0043e8000c101904 */
[----:B------:R-:W2:Y:S04]  /*3da0*/  LD.E R21, desc[UR6][R6.64+-0x18] ;  /* 0xffffe80606157980 */ /* 0x000ea8000c101900 */
[----:B--2---:R2:W-:Y:S04]  /*3db0*/  STG.E desc[UR4][R8.64+-0x18], R21 ;  /* 0xffffe81508007986 */ /* 0x0045e8000c101904 */
[----:B------:R-:W3:Y:S04]  /*3dc0*/  LD.E R23, desc[UR6][R6.64+-0x14] ;  /* 0xffffec0606177980 */ /* 0x000ee8000c101900 */
[----:B---3--:R3:W-:Y:S04]  /*3dd0*/  STG.E desc[UR4][R8.64+-0x14], R23 ;  /* 0xffffec1708007986 */ /* 0x0087e8000c101904 */
[----:B0-----:R-:W4:Y:S04]  /*3de0*/  LD.E R15, desc[UR6][R6.64+-0x10] ;  /* 0xfffff006060f7980 */ /* 0x001f28000c101900 */
[----:B----4-:R0:W-:Y:S04]  /*3df0*/  STG.E desc[UR4][R8.64+-0x10], R15 ;  /* 0xfffff00f08007986 */ /* 0x0101e8000c101904 */
[----:B-1----:R-:W4:Y:S04]  /*3e00*/  LD.E R19, desc[UR6][R6.64+-0xc] ;  /* 0xfffff40606137980 */ /* 0x002f28000c101900 */
[----:B----4-:R1:W-:Y:S04]  /*3e10*/  STG.E desc[UR4][R8.64+-0xc], R19 ;  /* 0xfffff41308007986 */ /* 0x0103e8000c101904 */
[----:B--2---:R-:W2:Y:S04]  /*3e20*/  LD.E R21, desc[UR6][R6.64+-0x8] ;  /* 0xfffff80606157980 */ /* 0x004ea8000c101900 */
[----:B--2---:R2:W-:Y:S04]  /*3e30*/  STG.E desc[UR4][R8.64+-0x8], R21 ;  /* 0xfffff81508007986 */ /* 0x0045e8000c101904 */
[----:B---3--:R-:W3:Y:S04]  /*3e40*/  LD.E R23, desc[UR6][R6.64+-0x4] ;  /* 0xfffffc0606177980 */ /* 0x008ee8000c101900 */
        /* <DEDUP_REMOVED lines=13> */
[----:B--2---:R-:W2:Y:S01]  /*3f20*/  LD.E R21, desc[UR6][R6.64+0x18] ;  /* 0x0000180606157980 */ /* 0x004ea2000c101900 */
[----:B------:R-:W-:-:S05]  /*3f30*/  VIADD R3, R3, 0x10 ;  /* 0x0000001003037836 */ /* 0x000fca0000000000 */
[----:B------:R-:W-:Y:S01]  /*3f40*/  ISETP.NE.AND P0, PT, R3, RZ, PT ;  /* 0x000000ff0300720c */ /* 0x000fe20003f05270 */
[----:B--2---:R1:W-:Y:S04]  /*3f50*/  STG.E desc[UR4][R8.64+0x18], R21 ;  /* 0x0000181508007986 */ /* 0x0043e8000c101904 */
[----:B---3--:R-:W2:Y:S01]  /*3f60*/  LD.E R23, desc[UR6][R6.64+0x1c] ;  /* 0x00001c0606177980 */ /* 0x008ea2000c101900 */
[----:B------:R-:W-:Y:S01]  /*3f70*/  IADD3 R14, P1, PT, R6, 0x40, RZ ;  /* 0x00000040060e7810 */ /* 0x000fe20007f3e0ff */
[----:B------:R-:W-:-:S04]  /*3f80*/  VIADD R11, R11, 0x10 ;  /* 0x000000100b0b7836 */ /* 0x000fc80000000000 */
[----:B0-----:R-:W-:Y:S01]  /*3f90*/  IMAD.X R15, RZ, RZ, R7, P1 ;  /* 0x000000ffff0f7224 */ /* 0x001fe200008e0607 */
[----:B--2---:R1:W-:Y:S01]  /*3fa0*/  STG.E desc[UR4][R8.64+0x1c], R23 ;  /* 0x00001c1708007986 */ /* 0x0043e2000c101904 */
[----:B------:R-:W-:Y:S06]  /*3fb0*/  @P0 BRA `(.L_x_88) ;  /* 0xfffffffc004c0947 */ /* 0x000fec000383ffff */
[----:B------:R-:W-:Y:S05]  /*3fc0*/  BSYNC.RECONVERGENT B0 ;  /* 0x0000000000007941 */ /* 0x000fea0003800200 */
.L_x_87:
[----:B------:R-:W-:Y:S04]  /*3fd0*/  BSSY.RECONVERGENT B0, `(.L_x_86) ;  /* 0x0000047000007945 */ /* 0x000fe80003800200 */
[----:B------:R-:W-:Y:S05]  /*3fe0*/  @!P2 BRA `(.L_x_89) ;  /* 0x000000040014a947 */ /* 0x000fea0003800000 */
[----:B------:R-:W-:Y:S02]  /*3ff0*/  ISETP.GE.U32.AND P0, PT, R18, 0x8, PT ;  /* 0x000000081200780c */ /* 0x000fe40003f06070 */
[----:B-1----:R-:W-:-:S04]  /*4000*/  LOP3.LUT R8, R10, 0x7, RZ, 0xc0, !PT ;  /* 0x000000070a087812 */ /* 0x002fc800078ec0ff */
[----:B------:R-:W-:-:S07]  /*4010*/  ISETP.NE.AND P1, PT, R8, RZ, PT ;  /* 0x000000ff0800720c */ /* 0x000fce0003f25270 */
[----:B------:R-:W-:Y:S06]  /*4020*/  @!P0 BRA `(.L_x_90) ;  /* 0x0000000000648947 */ /* 0x000fec0003800000 */
[----:B0-----:R-:W-:Y:S01]  /*4030*/  R2UR UR4, R12 ;  /* 0x000000000c0472ca */ /* 0x001fe200000e0000 */
[----:B------:R-:W-:Y:S01]  /*4040*/  IMAD.WIDE.U32 R4, R0, 0x4, R16 ;  /* 0x0000000400047825 */ /* 0x000fe200078e0010 */
[----:B------:R-:W-:Y:S01]  /*4050*/  R2UR UR5, R13 ;  /* 0x000000000d0572ca */ /* 0x000fe200000e0000 */
[----:B------:R-:W0:-:S12]  /*4060*/  LDC.64 R6, c[0x0][0x390] ;  /* 0x0000e400ff067b82 */ /* 0x000e180000000a00 */
[----:B------:R-:W2:Y:S01]  /*4070*/  LD.E R3, desc[UR4][R4.64] ;  /* 0x0000000404037980 */ /* 0x000ea2000c101900 */
[----:B------:R-:W-:Y:S01]  /*4080*/  R2UR UR6, R12 ;  /* 0x000000000c0672ca */ /* 0x000fe200000e0000 */
[----:B------:R-:W-:Y:S01]  /*4090*/  IMAD.IADD R9, R29, 0x1, R0 ;  /* 0x000000011d097824 */ /* 0x000fe200078e0200 */
[----:B------:R-:W-:-:S03]  /*40a0*/  R2UR UR7, R13 ;  /* 0x000000000d0772ca */ /* 0x000fc600000e0000 */
[----:B0-----:R-:W-:-:S05]  /*40b0*/  IMAD.WIDE R6, R9, 0x4, R6 ;  /* 0x0000000409067825 */ /* 0x001fca00078e0206 */
[----:B--2---:R0:W-:Y:S05]  /*40c0*/  STG.E desc[UR4][R6.64], R3 ;  /* 0x0000000306007986 */ /* 0x0041ea000c101904 */
        /* <DEDUP_REMOVED lines=8> */
[----:B-1----:R-:W5:Y:S04]  /*4150*/  LD.E R9, desc[UR6][R4.64+0x14] ;  /* 0x0000140604097980 */ /* 0x002f68000c101900 */
[----:B-----5:R4:W-:Y:S04]  /*4160*/  STG.E desc[UR4][R6.64+0x14], R9 ;  /* 0x0000140906007986 */ /* 0x0209e8000c101904 */
[----:B--2---:R-:W2:Y:S04]  /*4170*/  LD.E R11, desc[UR6][R4.64+0x18] ;  /* 0x00001806040b7980 */ /* 0x004ea8000c101900 */
[----:B--2---:R4:W-:Y:S04]  /*4180*/  STG.E desc[UR4][R6.64+0x18], R11 ;  /* 0x0000180b06007986 */ /* 0x0049e8000c101904 */
[----:B---3--:R-:W2:Y:S01]  /*4190*/  LD.E R15, desc[UR6][R4.64+0x1c] ;  /* 0x00001c06040f7980 */ /* 0x008ea2000c101900 */
[----:B------:R-:W-:-:S03]  /*41a0*/  VIADD R0, R0, 0x8 ;  /* 0x0000000800007836 */ /* 0x000fc60000000000 */
[----:B--2---:R4:W-:Y:S04]  /*41b0*/  STG.E desc[UR4][R6.64+0x1c], R15 ;  /* 0x00001c0f06007986 */ /* 0x0049e8000c101904 */
.L_x_90:
[----:B------:R-:W-:Y:S05]  /*41c0*/  @!P1 BRA `(.L_x_89) ;  /* 0x00000000009c9947 */ /* 0x000fea0003800000 */
[----:B------:R-:W-:Y:S02]  /*41d0*/  ISETP.GE.U32.AND P0, PT, R8, 0x4, PT ;  /* 0x000000040800780c */ /* 0x000fe40003f06070 */
[----:B------:R-:W-:-:S04]  /*41e0*/  LOP3.LUT R10, R10, 0x3, RZ, 0xc0, !PT ;  /* 0x000000030a0a7812 */ /* 0x000fc800078ec0ff */
[----:B------:R-:W-:-:S07]  /*41f0*/  ISETP.NE.AND P1, PT, R10, RZ, PT ;  /* 0x000000ff0a00720c */ /* 0x000fce0003f25270 */
[----:B------:R-:W-:Y:S06]  /*4200*/  @!P0 BRA `(.L_x_91) ;  /* 0x0000000000448947 */ /* 0x000fec0003800000 */
[----:B0-----:R-:W-:Y:S01]  /*4210*/  R2UR UR4, R12 ;  /* 0x000000000c0472ca */ /* 0x001fe200000e0000 */
[----:B------:R-:W-:Y:S01]  /*4220*/  IMAD.WIDE.U32 R4, R0, 0x4, R16 ;  /* 0x0000000400047825 */ /* 0x000fe200078e0010 */
[----:B------:R-:W-:Y:S01]  /*4230*/  R2UR UR5, R13 ;  /* 0x000000000d0572ca */ /* 0x000fe200000e0000 */
[----:B----4-:R-:W0:-:S12]  /*4240*/  LDC.64 R6, c[0x0][0x390] ;  /* 0x0000e400ff067b82 */ /* 0x010e180000000a00 */
        /* <DEDUP_REMOVED lines=10> */
[----:B------:R-:W2:Y:S01]  /*42f0*/  LD.E R15, desc[UR6][R4.64+0xc] ;  /* 0x00000c06040f7980 */ /* 0x000ea2000c101900 */
[----:B------:R-:W-:-:S03]  /*4300*/  VIADD R0, R0, 0x4 ;  /* 0x0000000400007836 */ /* 0x000fc60000000000 */
[----:B--2---:R1:W-:Y:S04]  /*4310*/  STG.E desc[UR4][R6.64+0xc], R15 ;  /* 0x00000c0f06007986 */ /* 0x0043e8000c101904 */
.L_x_91:
[----:B------:R-:W-:Y:S05]  /*4320*/  @!P1 BRA `(.L_x_89) ;  /* 0x0000000000449947 */ /* 0x000fea0003800000 */
[----:B-1--4-:R-:W1:Y:S01]  /*4330*/  LDC.64 R8, c[0x0][0x390] ;  /* 0x0000e400ff087b82 */ /* 0x012e620000000a00 */
[----:B------:R-:W-:-:S04]  /*4340*/  IMAD.WIDE.U32 R4, R0, 0x4, R16 ;  /* 0x0000000400047825 */ /* 0x000fc800078e0010 */
[----:B------:R-:W-:Y:S02]  /*4350*/  IMAD.IADD R29, R29, 0x1, R0 ;  /* 0x000000011d1d7824 */ /* 0x000fe400078e0200 */
[----:B------:R-:W-:Y:S02]  /*4360*/  IMAD.MOV.U32 R6, RZ, RZ, R4 ;  /* 0x000000ffff067224 */ /* 0x000fe400078e0004 */
[----:B------:R-:W-:Y:S02]  /*4370*/  IMAD.MOV.U32 R7, RZ, RZ, R5 ;  /* 0x000000ffff077224 */ /* 0x000fe400078e0005 */
[----:B------:R-:W-:-:S07]  /*4380*/  IMAD.MOV R0, RZ, RZ, -R10 ;  /* 0x000000ffff007224 */ /* 0x000fce00078e0a0a */
.L_x_92:
[----:B0-----:R-:W-:Y:S02]  /*4390*/  R2UR UR4, R12 ;  /* 0x000000000c0472ca */ /* 0x001fe400000e0000 */
[----:B------:R-:W-:-:S13]  /*43a0*/  R2UR UR5, R13 ;  /* 0x000000000d0572ca */ /* 0x000fda00000e0000 */
[----:B--2---:R0:W2:Y:S01]  /*43b0*/  LD.E R3, desc[UR4][R6.64] ;  /* 0x0000000406037980 */ /* 0x0040a2000c101900 */
[----:B------:R-:W-:Y:S02]  /*43c0*/  VIADD R0, R0, 0x1 ;  /* 0x0000000100007836 */ /* 0x000fe40000000000 */
[----:B-1----:R-:W-:-:S03]  /*43d0*/  IMAD.WIDE R4, R29, 0x4, R8 ;  /* 0x000000041d047825 */ /* 0x002fc600078e0208 */
[----:B------:R-:W-:Y:S01]  /*43e0*/  ISETP.NE.AND P0, PT, R0, RZ, PT ;  /* 0x000000ff0000720c */ /* 0x000fe20003f05270 */
[----:B------:R-:W-:Y:S01]  /*43f0*/  VIADD R29, R29, 0x1 ;  /* 0x000000011d1d7836 */ /* 0x000fe20000000000 */
[----:B0-----:R-:W-:-:S05]  /*4400*/  IADD3 R6, P1, PT, R6, 0x4, RZ ;  /* 0x0000000406067810 */ /* 0x001fca0007f3e0ff */
[----:B------:R-:W-:Y:S01]  /*4410*/  IMAD.X R7, RZ, RZ, R7, P1 ;  /* 0x000000ffff077224 */ /* 0x000fe200008e0607 */
[----:B--2---:R2:W-:Y:S05]  /*4420*/  STG.E desc[UR4][R4.64], R3 ;  /* 0x0000000304007986 */ /* 0x0045ea000c101904 */
[----:B------:R-:W-:Y:S05]  /*4430*/  @P0 BRA `(.L_x_92) ;  /* 0xfffffffc00d40947 */ /* 0x000fea000383ffff */
.L_x_89:
[----:B------:R-:W-:Y:S05]  /*4440*/  BSYNC.RECONVERGENT B0 ;  /* 0x0000000000007941 */ /* 0x000fea0003800200 */
.L_x_86:
[----:B------:R-:W-:Y:S01]  /*4450*/  MOV R18, 0x20 ;  /* 0x0000002000127802 */ /* 0x000fe20000000f00 */
[----:B--2---:R-:W-:Y:S02]  /*4460*/  IMAD.MOV.U32 R4, RZ, RZ, R26 ;  /* 0x000000ffff047224 */ /* 0x004fe400078e001a */
[----:B------:R-:W-:Y:S01]  /*4470*/  IMAD.MOV.U32 R5, RZ, RZ, R2 ;  /* 0x000000ffff057224 */ /* 0x000fe200078e0002 */
[----:B-1--4-:R1:W2:Y:S06]  /*4480*/  LDC.64 R6, c[0x4][R18] ;  /* 0x0100000012067b82 */ /* 0x0122ac0000000a00 */
[----:B------:R-:W-:-:S07]  /*4490*/  LEPC R20, `(.L_x_93) ;  /* 0x000000001014794e */ /* 0x000fce0000000000 */
[----:B012---:R-:W-:Y:S05]  /*44a0*/  CALL.ABS.NOINC R6 ;  /* 0x0000000006007343 */ /* 0x007fea0003c00000 */
.L_x_93:
[----:B------:R-:W0:Y:S01]  /*44b0*/  LDC.64 R18, c[0x4][R18] ;  /* 0x0100000012127b82 */ /* 0x000e220000000a00 */
[----:B------:R-:W-:Y:S02]  /*44c0*/  IMAD.MOV.U32 R4, RZ, RZ, R16 ;  /* 0x000000ffff047224 */ /* 0x000fe400078e0010 */
[----:B------:R-:W-:-:S07]  /*44d0*/  IMAD.MOV.U32 R5, RZ, RZ, R17 ;  /* 0x000000ffff057224 */ /* 0x000fce00078e0011 */
[----:B------:R-:W-:-:S07]  /*44e0*/  LEPC R20, `(.L_x_94) ;  /* 0x000000001014794e */ /* 0x000fce0000000000 */
[----:B0-----:R-:W-:Y:S05]  /*44f0*/  CALL.ABS.NOINC R18 ;  /* 0x0000000012007343 */ /* 0x001fea0003c00000 */
.L_x_94:
[----:B------:R-:W-:Y:S05]  /*4500*/  EXIT ;  /* 0x000000000000794d */ /* 0x000fea0003800000 */
.L_x_95:
        /* <DEDUP_REMOVED lines=15> */
.L_x_97:


//--------------------- .nv.global.init           --------------------------
	.section	.nv.global.init,"aw",@progbits
.nv.global.init:
	.type		$str$1,@object
	.size		$str$1,($str - $str$1)
$str$1:
        /*0000*/ 	.byte	0x74, 0x49, 0x64, 0x3a, 0x20, 0x25, 0x64, 0x0a, 0x00
	.type		$str,@object
	.size		$str,(.L_0 - $str)
$str:
        /*0009*/ 	.byte	0x56, 0x61, 0x6c, 0x75, 0x65, 0x20, 0x65, 0x78, 0x63, 0x65, 0x65, 0x64, 0x65, 0x64, 0x0a, 0x00
.L_0:


//--------------------- .nv.shared._Z23shortestPathsParallelV2PiS_ --------------------------
	.section	.nv.shared._Z23shortestPathsParallelV2PiS_,"aw",@nobits
	.sectionflags	@""
	.align	16
	.zero		1024


//--------------------- .nv.shared.reserved.0     --------------------------
	.section	.nv.shared.reserved.0,"aw",@nobits
	.weak		__nv_reservedSMEM_offset_0_alias
	.size		__nv_reservedSMEM_offset_0_alias, 0, 64
	.other		__nv_reservedSMEM_offset_0_alias,@"STO_CUDA_RESERVED_SHARED STV_DEFAULT"
__nv_reservedSMEM_offset_0_alias:
	.zero		0
	.zero		64


//--------------------- .nv.shared._Z21shortestPathsParallelPiiS_ --------------------------
	.section	.nv.shared._Z21shortestPathsParallelPiiS_,"aw",@nobits
	.sectionflags	@""
	.align	16
	.zero		1024


//--------------------- .nv.constant0._Z23shortestPathsParallelV2PiS_ --------------------------
	.section	.nv.constant0._Z23shortestPathsParallelV2PiS_,"a",@progbits
	.sectionflags	@""
	.align	4
.nv.constant0._Z23shortestPathsParallelV2PiS_:
	.zero		912


//--------------------- .nv.constant0._Z21shortestPathsParallelPiiS_ --------------------------
	.section	.nv.constant0._Z21shortestPathsParallelPiiS_,"a",@progbits
	.sectionflags	@""
	.align	4
.nv.constant0._Z21shortestPathsParallelPiiS_:
	.zero		920


//--------------------- SYMBOLS --------------------------

	.type		.nv.reservedSmem.offset0,@object
	.size		.nv.reservedSmem.offset0,0x4
	.type		.nv.reservedSmem.cap,@object
	.size		.nv.reservedSmem.cap,0x4
	.type		malloc,@function
	.type		vprintf,@function
	.type		free,@function
